//
// Generated by NVIDIA NVVM Compiler
//
// Compiler Build ID: CL-36424714
// Cuda compilation tools, release 13.0, V13.0.88
// Based on NVVM 20.0.0
//

.version 9.0
.target sm_100
.address_size 64

	// .globl	_ZN2ai22k_apply_act_rows_localEPKfPfiiif

.visible .entry _ZN2ai22k_apply_act_rows_localEPKfPfiiif(
	.param .u64 .ptr .align 1 _ZN2ai22k_apply_act_rows_localEPKfPfiiif_param_0,
	.param .u64 .ptr .align 1 _ZN2ai22k_apply_act_rows_localEPKfPfiiif_param_1,
	.param .u32 _ZN2ai22k_apply_act_rows_localEPKfPfiiif_param_2,
	.param .u32 _ZN2ai22k_apply_act_rows_localEPKfPfiiif_param_3,
	.param .u32 _ZN2ai22k_apply_act_rows_localEPKfPfiiif_param_4,
	.param .f32 _ZN2ai22k_apply_act_rows_localEPKfPfiiif_param_5
)
{
	.reg .pred 	%p<15>;
	.reg .b32 	%r<12>;
	.reg .b32 	%f<49>;
	.reg .b64 	%rd<13>;

	ld.param.u64 	%rd2, [_ZN2ai22k_apply_act_rows_localEPKfPfiiif_param_0];
	ld.param.u64 	%rd3, [_ZN2ai22k_apply_act_rows_localEPKfPfiiif_param_1];
	ld.param.u32 	%r5, [_ZN2ai22k_apply_act_rows_localEPKfPfiiif_param_2];
	ld.param.u32 	%r3, [_ZN2ai22k_apply_act_rows_localEPKfPfiiif_param_3];
	ld.param.u32 	%r4, [_ZN2ai22k_apply_act_rows_localEPKfPfiiif_param_4];
	ld.param.f32 	%f8, [_ZN2ai22k_apply_act_rows_localEPKfPfiiif_param_5];
	mov.u32 	%r6, %ctaid.x;
	mov.u32 	%r7, %ntid.x;
	mov.u32 	%r8, %tid.x;
	mad.lo.s32 	%r1, %r6, %r7, %r8;
	mov.u32 	%r9, %ctaid.y;
	mov.u32 	%r10, %ntid.y;
	mov.u32 	%r11, %tid.y;
	mad.lo.s32 	%r2, %r9, %r10, %r11;
	setp.ge.s32 	%p1, %r2, %r5;
	setp.ge.s32 	%p2, %r1, %r3;
	or.pred  	%p3, %p1, %p2;
	@%p3 bra 	$L__BB0_13;
	cvta.to.global.u64 	%rd4, %rd2;
	cvt.u64.u32 	%rd5, %r2;
	cvt.s64.s32 	%rd6, %r3;
	cvt.s64.s32 	%rd7, %r1;
	mad.lo.s64 	%rd1, %rd6, %rd5, %rd7;
	shl.b64 	%rd8, %rd1, 2;
	add.s64 	%rd9, %rd4, %rd8;
	ld.global.nc.f32 	%f48, [%rd9];
	setp.gt.s32 	%p4, %r4, 2;
	@%p4 bra 	$L__BB0_5;
	setp.eq.s32 	%p8, %r4, 1;
	@%p8 bra 	$L__BB0_9;
	setp.eq.s32 	%p9, %r4, 2;
	@%p9 bra 	$L__BB0_4;
	bra.uni 	$L__BB0_12;
$L__BB0_4:
	setp.gt.f32 	%p12, %f48, 0f00000000;
	mul.f32 	%f33, %f8, %f48;
	selp.f32 	%f48, %f48, %f33, %p12;
	bra.uni 	$L__BB0_12;
$L__BB0_5:
	setp.eq.s32 	%p5, %r4, 3;
	@%p5 bra 	$L__BB0_11;
	setp.eq.s32 	%p6, %r4, 4;
	@%p6 bra 	$L__BB0_10;
	setp.eq.s32 	%p7, %r4, 5;
	@%p7 bra 	$L__BB0_8;
	bra.uni 	$L__BB0_12;
$L__BB0_8:
	abs.f32 	%f34, %f48;
	mul.f32 	%f35, %f34, 0f4038AA3B;
	ex2.approx.ftz.f32 	%f36, %f35;
	add.f32 	%f37, %f36, 0f3F800000;
	rcp.approx.ftz.f32 	%f38, %f37;
	fma.rn.f32 	%f39, %f38, 0fC0000000, 0f3F800000;
	setp.ge.f32 	%p13, %f34, 0f41102CB4;
	selp.f32 	%f40, 0f3F800000, %f39, %p13;
	copysign.f32 	%f41, %f48, %f40;
	mul.f32 	%f42, %f48, %f48;
	fma.rn.f32 	%f43, %f42, 0f3C80F082, 0fBD563CAE;
	fma.rn.f32 	%f44, %f43, %f42, 0f3E085941;
	fma.rn.f32 	%f45, %f44, %f42, 0fBEAAA9ED;
	fma.rn.f32 	%f46, %f45, %f42, 0f00000000;
	fma.rn.f32 	%f47, %f46, %f48, %f48;
	setp.ge.f32 	%p14, %f34, 0f3F19999A;
	selp.f32 	%f48, %f41, %f47, %p14;
	bra.uni 	$L__BB0_12;
$L__BB0_9:
	max.f32 	%f48, %f48, 0f00000000;
	bra.uni 	$L__BB0_12;
$L__BB0_10:
	mul.f32 	%f9, %f48, 0fBFB8AA3B;
	ex2.approx.f32 	%f10, %f9;
	add.f32 	%f11, %f10, 0f3F800000;
	rcp.rn.f32 	%f48, %f11;
	bra.uni 	$L__BB0_12;
$L__BB0_11:
	mul.f32 	%f12, %f48, %f48;
	mul.f32 	%f13, %f48, %f12;
	fma.rn.f32 	%f14, %f13, 0f3D372713, %f48;
	mul.f32 	%f15, %f14, 0f3F4C4229;
	abs.f32 	%f16, %f15;
	mul.f32 	%f17, %f16, 0f4038AA3B;
	ex2.approx.ftz.f32 	%f18, %f17;
	add.f32 	%f19, %f18, 0f3F800000;
	rcp.approx.ftz.f32 	%f20, %f19;
	fma.rn.f32 	%f21, %f20, 0fC0000000, 0f3F800000;
	setp.ge.f32 	%p10, %f16, 0f41102CB4;
	selp.f32 	%f22, 0f3F800000, %f21, %p10;
	copysign.f32 	%f23, %f15, %f22;
	mul.f32 	%f24, %f15, %f15;
	fma.rn.f32 	%f25, %f24, 0f3C80F082, 0fBD563CAE;
	fma.rn.f32 	%f26, %f25, %f24, 0f3E085941;
	fma.rn.f32 	%f27, %f26, %f24, 0fBEAAA9ED;
	fma.rn.f32 	%f28, %f27, %f24, 0f00000000;
	fma.rn.f32 	%f29, %f28, %f15, %f15;
	setp.ge.f32 	%p11, %f16, 0f3F19999A;
	selp.f32 	%f30, %f23, %f29, %p11;
	mul.f32 	%f31, %f48, 0f3F000000;
	add.f32 	%f32, %f30, 0f3F800000;
	mul.f32 	%f48, %f31, %f32;
$L__BB0_12:
	cvta.to.global.u64 	%rd10, %rd3;
	add.s64 	%rd12, %rd10, %rd8;
	st.global.f32 	[%rd12], %f48;
$L__BB0_13:
	ret;

}
	// .globl	_ZN2ai23k_apply_dact_rows_localEPKfS1_Pfiiif
.visible .entry _ZN2ai23k_apply_dact_rows_localEPKfS1_Pfiiif(
	.param .u64 .ptr .align 1 _ZN2ai23k_apply_dact_rows_localEPKfS1_Pfiiif_param_0,
	.param .u64 .ptr .align 1 _ZN2ai23k_apply_dact_rows_localEPKfS1_Pfiiif_param_1,
	.param .u64 .ptr .align 1 _ZN2ai23k_apply_dact_rows_localEPKfS1_Pfiiif_param_2,
	.param .u32 _ZN2ai23k_apply_dact_rows_localEPKfS1_Pfiiif_param_3,
	.param .u32 _ZN2ai23k_apply_dact_rows_localEPKfS1_Pfiiif_param_4,
	.param .u32 _ZN2ai23k_apply_dact_rows_localEPKfS1_Pfiiif_param_5,
	.param .f32 _ZN2ai23k_apply_dact_rows_localEPKfS1_Pfiiif_param_6
)
{
	.reg .pred 	%p<16>;
	.reg .b32 	%r<12>;
	.reg .b32 	%f<66>;
	.reg .b64 	%rd<16>;

	ld.param.u64 	%rd2, [_ZN2ai23k_apply_dact_rows_localEPKfS1_Pfiiif_param_0];
	ld.param.u64 	%rd3, [_ZN2ai23k_apply_dact_rows_localEPKfS1_Pfiiif_param_1];
	ld.param.u64 	%rd4, [_ZN2ai23k_apply_dact_rows_localEPKfS1_Pfiiif_param_2];
	ld.param.u32 	%r5, [_ZN2ai23k_apply_dact_rows_localEPKfS1_Pfiiif_param_3];
	ld.param.u32 	%r3, [_ZN2ai23k_apply_dact_rows_localEPKfS1_Pfiiif_param_4];
	ld.param.u32 	%r4, [_ZN2ai23k_apply_dact_rows_localEPKfS1_Pfiiif_param_5];
	ld.param.f32 	%f9, [_ZN2ai23k_apply_dact_rows_localEPKfS1_Pfiiif_param_6];
	mov.u32 	%r6, %ctaid.x;
	mov.u32 	%r7, %ntid.x;
	mov.u32 	%r8, %tid.x;
	mad.lo.s32 	%r1, %r6, %r7, %r8;
	mov.u32 	%r9, %ctaid.y;
	mov.u32 	%r10, %ntid.y;
	mov.u32 	%r11, %tid.y;
	mad.lo.s32 	%r2, %r9, %r10, %r11;
	setp.ge.s32 	%p1, %r2, %r5;
	setp.ge.s32 	%p2, %r1, %r3;
	or.pred  	%p3, %p1, %p2;
	@%p3 bra 	$L__BB1_13;
	cvta.to.global.u64 	%rd5, %rd3;
	cvta.to.global.u64 	%rd6, %rd2;
	cvt.u64.u32 	%rd7, %r2;
	cvt.s64.s32 	%rd8, %r3;
	cvt.s64.s32 	%rd9, %r1;
	mad.lo.s64 	%rd1, %rd8, %rd7, %rd9;
	shl.b64 	%rd10, %rd1, 2;
	add.s64 	%rd11, %rd5, %rd10;
	ld.global.nc.f32 	%f1, [%rd11];
	add.s64 	%rd12, %rd6, %rd10;
	ld.global.nc.f32 	%f65, [%rd12];
	setp.gt.s32 	%p4, %r4, 2;
	@%p4 bra 	$L__BB1_5;
	setp.eq.s32 	%p8, %r4, 1;
	@%p8 bra 	$L__BB1_9;
	setp.eq.s32 	%p9, %r4, 2;
	@%p9 bra 	$L__BB1_4;
	bra.uni 	$L__BB1_12;
$L__BB1_4:
	setp.gt.f32 	%p12, %f1, 0f00000000;
	mul.f32 	%f46, %f9, %f65;
	selp.f32 	%f65, %f65, %f46, %p12;
	bra.uni 	$L__BB1_12;
$L__BB1_5:
	setp.eq.s32 	%p5, %r4, 3;
	@%p5 bra 	$L__BB1_11;
	setp.eq.s32 	%p6, %r4, 4;
	@%p6 bra 	$L__BB1_10;
	setp.eq.s32 	%p7, %r4, 5;
	@%p7 bra 	$L__BB1_8;
	bra.uni 	$L__BB1_12;
$L__BB1_8:
	abs.f32 	%f47, %f1;
	mul.f32 	%f48, %f47, 0f4038AA3B;
	ex2.approx.ftz.f32 	%f49, %f48;
	add.f32 	%f50, %f49, 0f3F800000;
	rcp.approx.ftz.f32 	%f51, %f50;
	fma.rn.f32 	%f52, %f51, 0fC0000000, 0f3F800000;
	setp.ge.f32 	%p14, %f47, 0f41102CB4;
	selp.f32 	%f53, 0f3F800000, %f52, %p14;
	copysign.f32 	%f54, %f1, %f53;
	mul.f32 	%f55, %f1, %f1;
	fma.rn.f32 	%f56, %f55, 0f3C80F082, 0fBD563CAE;
	fma.rn.f32 	%f57, %f56, %f55, 0f3E085941;
	fma.rn.f32 	%f58, %f57, %f55, 0fBEAAA9ED;
	fma.rn.f32 	%f59, %f58, %f55, 0f00000000;
	fma.rn.f32 	%f60, %f59, %f1, %f1;
	setp.ge.f32 	%p15, %f47, 0f3F19999A;
	selp.f32 	%f61, %f54, %f60, %p15;
	mul.f32 	%f62, %f61, %f61;
	mov.f32 	%f63, 0f3F800000;
	sub.f32 	%f64, %f63, %f62;
	mul.f32 	%f65, %f65, %f64;
	bra.uni 	$L__BB1_12;
$L__BB1_9:
	setp.gt.f32 	%p13, %f1, 0f00000000;
	selp.f32 	%f65, %f65, 0f00000000, %p13;
	bra.uni 	$L__BB1_12;
$L__BB1_10:
	mul.f32 	%f10, %f1, 0fBFB8AA3B;
	ex2.approx.f32 	%f11, %f10;
	add.f32 	%f12, %f11, 0f3F800000;
	rcp.rn.f32 	%f13, %f12;
	mul.f32 	%f14, %f65, %f13;
	mov.f32 	%f15, 0f3F800000;
	sub.f32 	%f16, %f15, %f13;
	mul.f32 	%f65, %f14, %f16;
	bra.uni 	$L__BB1_12;
$L__BB1_11:
	mul.f32 	%f17, %f1, %f1;
	mul.f32 	%f18, %f17, 0f3D372713;
	fma.rn.f32 	%f19, %f1, %f18, %f1;
	mul.f32 	%f20, %f19, 0f3F4C4229;
	abs.f32 	%f21, %f20;
	mul.f32 	%f22, %f21, 0f4038AA3B;
	ex2.approx.ftz.f32 	%f23, %f22;
	add.f32 	%f24, %f23, 0f3F800000;
	rcp.approx.ftz.f32 	%f25, %f24;
	fma.rn.f32 	%f26, %f25, 0fC0000000, 0f3F800000;
	setp.ge.f32 	%p10, %f21, 0f41102CB4;
	selp.f32 	%f27, 0f3F800000, %f26, %p10;
	copysign.f32 	%f28, %f20, %f27;
	mul.f32 	%f29, %f20, %f20;
	fma.rn.f32 	%f30, %f29, 0f3C80F082, 0fBD563CAE;
	fma.rn.f32 	%f31, %f30, %f29, 0f3E085941;
	fma.rn.f32 	%f32, %f31, %f29, 0fBEAAA9ED;
	fma.rn.f32 	%f33, %f32, %f29, 0f00000000;
	fma.rn.f32 	%f34, %f33, %f20, %f20;
	setp.ge.f32 	%p11, %f21, 0f3F19999A;
	selp.f32 	%f35, %f28, %f34, %p11;
	mul.f32 	%f36, %f35, %f35;
	mov.f32 	%f37, 0f3F800000;
	sub.f32 	%f38, %f37, %f36;
	fma.rn.f32 	%f39, %f17, 0f3E095D4F, 0f3F800000;
	mul.f32 	%f40, %f39, 0f3F4C4229;
	add.f32 	%f41, %f35, 0f3F800000;
	mul.f32 	%f42, %f1, 0f3F000000;
	mul.f32 	%f43, %f42, %f38;
	mul.f32 	%f44, %f40, %f43;
	fma.rn.f32 	%f45, %f41, 0f3F000000, %f44;
	mul.f32 	%f65, %f65, %f45;
$L__BB1_12:
	cvta.to.global.u64 	%rd13, %rd4;
	add.s64 	%rd15, %rd13, %rd10;
	st.global.f32 	[%rd15], %f65;
$L__BB1_13:
	ret;

}
	// .globl	_ZN2ai23k_add_dhnext_into_growsEPKfPfiii
.visible .entry _ZN2ai23k_add_dhnext_into_growsEPKfPfiii(
	.param .u64 .ptr .align 1 _ZN2ai23k_add_dhnext_into_growsEPKfPfiii_param_0,
	.param .u64 .ptr .align 1 _ZN2ai23k_add_dhnext_into_growsEPKfPfiii_param_1,
	.param .u32 _ZN2ai23k_add_dhnext_into_growsEPKfPfiii_param_2,
	.param .u32 _ZN2ai23k_add_dhnext_into_growsEPKfPfiii_param_3,
	.param .u32 _ZN2ai23k_add_dhnext_into_growsEPKfPfiii_param_4
)
{
	.reg .pred 	%p<4>;
	.reg .b32 	%r<13>;
	.reg .b32 	%f<4>;
	.reg .b64 	%rd<17>;

	ld.param.u64 	%rd1, [_ZN2ai23k_add_dhnext_into_growsEPKfPfiii_param_0];
	ld.param.u64 	%rd2, [_ZN2ai23k_add_dhnext_into_growsEPKfPfiii_param_1];
	ld.param.u32 	%r5, [_ZN2ai23k_add_dhnext_into_growsEPKfPfiii_param_2];
	ld.param.u32 	%r3, [_ZN2ai23k_add_dhnext_into_growsEPKfPfiii_param_3];
	ld.param.u32 	%r4, [_ZN2ai23k_add_dhnext_into_growsEPKfPfiii_param_4];
	mov.u32 	%r6, %ctaid.x;
	mov.u32 	%r7, %ntid.x;
	mov.u32 	%r8, %tid.x;
	mad.lo.s32 	%r1, %r6, %r7, %r8;
	mov.u32 	%r9, %ctaid.y;
	mov.u32 	%r10, %ntid.y;
	mov.u32 	%r11, %tid.y;
	mad.lo.s32 	%r2, %r9, %r10, %r11;
	setp.ge.s32 	%p1, %r2, %r5;
	setp.ge.s32 	%p2, %r1, %r4;
	or.pred  	%p3, %p1, %p2;
	@%p3 bra 	$L__BB2_2;
	cvta.to.global.u64 	%rd3, %rd1;
	cvta.to.global.u64 	%rd4, %rd2;
	add.s32 	%r12, %r4, %r3;
	cvt.s64.s32 	%rd5, %r12;
	cvt.u64.u32 	%rd6, %r2;
	cvt.s64.s32 	%rd7, %r3;
	cvt.s64.s32 	%rd8, %r1;
	add.s64 	%rd9, %rd7, %rd8;
	mad.lo.s64 	%rd10, %rd5, %rd6, %rd9;
	cvt.s64.s32 	%rd11, %r4;
	mad.lo.s64 	%rd12, %rd11, %rd6, %rd8;
	shl.b64 	%rd13, %rd10, 2;
	add.s64 	%rd14, %rd3, %rd13;
	ld.global.nc.f32 	%f1, [%rd14];
	shl.b64 	%rd15, %rd12, 2;
	add.s64 	%rd16, %rd4, %rd15;
	ld.global.f32 	%f2, [%rd16];
	add.f32 	%f3, %f1, %f2;
	st.global.f32 	[%rd16], %f3;
$L__BB2_2:
	ret;

}
	// .globl	_ZN2ai14k_transpose_MNEPKfPfii
.visible .entry _ZN2ai14k_transpose_MNEPKfPfii(
	.param .u64 .ptr .align 1 _ZN2ai14k_transpose_MNEPKfPfii_param_0,
	.param .u64 .ptr .align 1 _ZN2ai14k_transpose_MNEPKfPfii_param_1,
	.param .u32 _ZN2ai14k_transpose_MNEPKfPfii_param_2,
	.param .u32 _ZN2ai14k_transpose_MNEPKfPfii_param_3
)
{
	.reg .pred 	%p<4>;
	.reg .b32 	%r<11>;
	.reg .b32 	%f<2>;
	.reg .b64 	%rd<15>;

	ld.param.u64 	%rd1, [_ZN2ai14k_transpose_MNEPKfPfii_param_0];
	ld.param.u64 	%rd2, [_ZN2ai14k_transpose_MNEPKfPfii_param_1];
	ld.param.u32 	%r3, [_ZN2ai14k_transpose_MNEPKfPfii_param_2];
	ld.param.u32 	%r4, [_ZN2ai14k_transpose_MNEPKfPfii_param_3];
	mov.u32 	%r5, %ctaid.x;
	mov.u32 	%r6, %ntid.x;
	mov.u32 	%r7, %tid.x;
	mad.lo.s32 	%r1, %r5, %r6, %r7;
	mov.u32 	%r8, %ctaid.y;
	mov.u32 	%r9, %ntid.y;
	mov.u32 	%r10, %tid.y;
	mad.lo.s32 	%r2, %r8, %r9, %r10;
	setp.ge.s32 	%p1, %r2, %r3;
	setp.ge.s32 	%p2, %r1, %r4;
	or.pred  	%p3, %p1, %p2;
	@%p3 bra 	$L__BB3_2;
	cvta.to.global.u64 	%rd3, %rd1;
	cvta.to.global.u64 	%rd4, %rd2;
	cvt.u64.u32 	%rd5, %r2;
	cvt.s64.s32 	%rd6, %r4;
	cvt.s64.s32 	%rd7, %r1;
	mad.lo.s64 	%rd8, %rd6, %rd5, %rd7;
	shl.b64 	%rd9, %rd8, 2;
	add.s64 	%rd10, %rd3, %rd9;
	ld.global.nc.f32 	%f1, [%rd10];
	cvt.u64.u32 	%rd11, %r3;
	mad.lo.s64 	%rd12, %rd11, %rd7, %rd5;
	shl.b64 	%rd13, %rd12, 2;
	add.s64 	%rd14, %rd4, %rd13;
	st.global.f32 	[%rd14], %f1;
$L__BB3_2:
	ret;

}
	// .globl	_ZN2ai20k_add_transpose_intoEPfPKfii
.visible .entry _ZN2ai20k_add_transpose_intoEPfPKfii(
	.param .u64 .ptr .align 1 _ZN2ai20k_add_transpose_intoEPfPKfii_param_0,
	.param .u64 .ptr .align 1 _ZN2ai20k_add_transpose_intoEPfPKfii_param_1,
	.param .u32 _ZN2ai20k_add_transpose_intoEPfPKfii_param_2,
	.param .u32 _ZN2ai20k_add_transpose_intoEPfPKfii_param_3
)
{
	.reg .pred 	%p<4>;
	.reg .b32 	%r<11>;
	.reg .b32 	%f<4>;
	.reg .b64 	%rd<15>;

	ld.param.u64 	%rd1, [_ZN2ai20k_add_transpose_intoEPfPKfii_param_0];
	ld.param.u64 	%rd2, [_ZN2ai20k_add_transpose_intoEPfPKfii_param_1];
	ld.param.u32 	%r3, [_ZN2ai20k_add_transpose_intoEPfPKfii_param_2];
	ld.param.u32 	%r4, [_ZN2ai20k_add_transpose_intoEPfPKfii_param_3];
	mov.u32 	%r5, %ctaid.x;
	mov.u32 	%r6, %ntid.x;
	mov.u32 	%r7, %tid.x;
	mad.lo.s32 	%r1, %r5, %r6, %r7;
	mov.u32 	%r8, %ctaid.y;
	mov.u32 	%r9, %ntid.y;
	mov.u32 	%r10, %tid.y;
	mad.lo.s32 	%r2, %r8, %r9, %r10;
	setp.ge.s32 	%p1, %r2, %r3;
	setp.ge.s32 	%p2, %r1, %r4;
	or.pred  	%p3, %p1, %p2;
	@%p3 bra 	$L__BB4_2;
	cvta.to.global.u64 	%rd3, %rd2;
	cvta.to.global.u64 	%rd4, %rd1;
	cvt.s64.s32 	%rd5, %r1;
	cvt.u64.u32 	%rd6, %r3;
	cvt.u64.u32 	%rd7, %r2;
	mad.lo.s64 	%rd8, %rd6, %rd5, %rd7;
	shl.b64 	%rd9, %rd8, 2;
	add.s64 	%rd10, %rd3, %rd9;
	ld.global.nc.f32 	%f1, [%rd10];
	cvt.s64.s32 	%rd11, %r4;
	mad.lo.s64 	%rd12, %rd11, %rd7, %rd5;
	shl.b64 	%rd13, %rd12, 2;
	add.s64 	%rd14, %rd4, %rd13;
	ld.global.f32 	%f2, [%rd14];
	add.f32 	%f3, %f1, %f2;
	st.global.f32 	[%rd14], %f3;
$L__BB4_2:
	ret;

}
	// .globl	_ZN2ai19k_reduce_db_rows_NHEPKfPfii
.visible .entry _ZN2ai19k_reduce_db_rows_NHEPKfPfii(
	.param .u64 .ptr .align 1 _ZN2ai19k_reduce_db_rows_NHEPKfPfii_param_0,
	.param .u64 .ptr .align 1 _ZN2ai19k_reduce_db_rows_NHEPKfPfii_param_1,
	.param .u32 _ZN2ai19k_reduce_db_rows_NHEPKfPfii_param_2,
	.param .u32 _ZN2ai19k_reduce_db_rows_NHEPKfPfii_param_3
)
{
	.reg .pred 	%p<11>;
	.reg .b32 	%r<28>;
	.reg .b32 	%f<84>;
	.reg .b64 	%rd<59>;

	ld.param.u64 	%rd14, [_ZN2ai19k_reduce_db_rows_NHEPKfPfii_param_0];
	ld.param.u64 	%rd13, [_ZN2ai19k_reduce_db_rows_NHEPKfPfii_param_1];
	ld.param.u32 	%r17, [_ZN2ai19k_reduce_db_rows_NHEPKfPfii_param_2];
	ld.param.u32 	%r18, [_ZN2ai19k_reduce_db_rows_NHEPKfPfii_param_3];
	cvta.to.global.u64 	%rd1, %rd14;
	mov.u32 	%r19, %ctaid.x;
	mov.u32 	%r20, %ntid.x;
	mov.u32 	%r21, %tid.x;
	mad.lo.s32 	%r1, %r19, %r20, %r21;
	setp.ge.s32 	%p1, %r1, %r18;
	@%p1 bra 	$L__BB5_15;
	setp.lt.s32 	%p2, %r17, 1;
	mov.f32 	%f83, 0f00000000;
	@%p2 bra 	$L__BB5_14;
	cvt.s64.s32 	%rd2, %r18;
	cvt.s64.s32 	%rd3, %r1;
	and.b32  	%r2, %r17, 15;
	setp.lt.u32 	%p3, %r17, 16;
	mov.f32 	%f83, 0f00000000;
	mov.b32 	%r25, 0;
	@%p3 bra 	$L__BB5_5;
	and.b32  	%r25, %r17, 2147483632;
	neg.s32 	%r23, %r25;
	shl.b64 	%rd15, %rd3, 2;
	add.s64 	%rd57, %rd1, %rd15;
	shl.b64 	%rd5, %rd2, 6;
	shl.b64 	%rd6, %rd2, 2;
	mov.f32 	%f83, 0f00000000;
$L__BB5_4:
	.pragma "nounroll";
	ld.global.nc.f32 	%f18, [%rd57];
	add.f32 	%f19, %f83, %f18;
	add.s64 	%rd16, %rd57, %rd6;
	ld.global.nc.f32 	%f20, [%rd16];
	add.f32 	%f21, %f19, %f20;
	add.s64 	%rd17, %rd16, %rd6;
	ld.global.nc.f32 	%f22, [%rd17];
	add.f32 	%f23, %f21, %f22;
	add.s64 	%rd18, %rd17, %rd6;
	ld.global.nc.f32 	%f24, [%rd18];
	add.f32 	%f25, %f23, %f24;
	add.s64 	%rd19, %rd18, %rd6;
	ld.global.nc.f32 	%f26, [%rd19];
	add.f32 	%f27, %f25, %f26;
	add.s64 	%rd20, %rd19, %rd6;
	ld.global.nc.f32 	%f28, [%rd20];
	add.f32 	%f29, %f27, %f28;
	add.s64 	%rd21, %rd20, %rd6;
	ld.global.nc.f32 	%f30, [%rd21];
	add.f32 	%f31, %f29, %f30;
	add.s64 	%rd22, %rd21, %rd6;
	ld.global.nc.f32 	%f32, [%rd22];
	add.f32 	%f33, %f31, %f32;
	add.s64 	%rd23, %rd22, %rd6;
	ld.global.nc.f32 	%f34, [%rd23];
	add.f32 	%f35, %f33, %f34;
	add.s64 	%rd24, %rd23, %rd6;
	ld.global.nc.f32 	%f36, [%rd24];
	add.f32 	%f37, %f35, %f36;
	add.s64 	%rd25, %rd24, %rd6;
	ld.global.nc.f32 	%f38, [%rd25];
	add.f32 	%f39, %f37, %f38;
	add.s64 	%rd26, %rd25, %rd6;
	ld.global.nc.f32 	%f40, [%rd26];
	add.f32 	%f41, %f39, %f40;
	add.s64 	%rd27, %rd26, %rd6;
	ld.global.nc.f32 	%f42, [%rd27];
	add.f32 	%f43, %f41, %f42;
	add.s64 	%rd28, %rd27, %rd6;
	ld.global.nc.f32 	%f44, [%rd28];
	add.f32 	%f45, %f43, %f44;
	add.s64 	%rd29, %rd28, %rd6;
	ld.global.nc.f32 	%f46, [%rd29];
	add.f32 	%f47, %f45, %f46;
	add.s64 	%rd30, %rd29, %rd6;
	ld.global.nc.f32 	%f48, [%rd30];
	add.f32 	%f83, %f47, %f48;
	add.s32 	%r23, %r23, 16;
	add.s64 	%rd57, %rd57, %rd5;
	setp.ne.s32 	%p4, %r23, 0;
	@%p4 bra 	$L__BB5_4;
$L__BB5_5:
	setp.eq.s32 	%p5, %r2, 0;
	@%p5 bra 	$L__BB5_14;
	and.b32  	%r8, %r17, 7;
	setp.lt.u32 	%p6, %r2, 8;
	@%p6 bra 	$L__BB5_8;
	cvt.u64.u32 	%rd31, %r25;
	mad.lo.s64 	%rd32, %rd31, %rd2, %rd3;
	shl.b64 	%rd33, %rd32, 2;
	add.s64 	%rd34, %rd1, %rd33;
	ld.global.nc.f32 	%f50, [%rd34];
	add.f32 	%f51, %f83, %f50;
	shl.b64 	%rd35, %rd2, 2;
	add.s64 	%rd36, %rd34, %rd35;
	ld.global.nc.f32 	%f52, [%rd36];
	add.f32 	%f53, %f51, %f52;
	add.s64 	%rd37, %rd36, %rd35;
	ld.global.nc.f32 	%f54, [%rd37];
	add.f32 	%f55, %f53, %f54;
	add.s64 	%rd38, %rd37, %rd35;
	ld.global.nc.f32 	%f56, [%rd38];
	add.f32 	%f57, %f55, %f56;
	add.s64 	%rd39, %rd38, %rd35;
	ld.global.nc.f32 	%f58, [%rd39];
	add.f32 	%f59, %f57, %f58;
	add.s64 	%rd40, %rd39, %rd35;
	ld.global.nc.f32 	%f60, [%rd40];
	add.f32 	%f61, %f59, %f60;
	add.s64 	%rd41, %rd40, %rd35;
	ld.global.nc.f32 	%f62, [%rd41];
	add.f32 	%f63, %f61, %f62;
	add.s64 	%rd42, %rd41, %rd35;
	ld.global.nc.f32 	%f64, [%rd42];
	add.f32 	%f83, %f63, %f64;
	add.s32 	%r25, %r25, 8;
$L__BB5_8:
	setp.eq.s32 	%p7, %r8, 0;
	@%p7 bra 	$L__BB5_14;
	and.b32  	%r11, %r17, 3;
	setp.lt.u32 	%p8, %r8, 4;
	@%p8 bra 	$L__BB5_11;
	cvt.u64.u32 	%rd43, %r25;
	mad.lo.s64 	%rd44, %rd43, %rd2, %rd3;
	shl.b64 	%rd45, %rd44, 2;
	add.s64 	%rd46, %rd1, %rd45;
	ld.global.nc.f32 	%f66, [%rd46];
	add.f32 	%f67, %f83, %f66;
	shl.b64 	%rd47, %rd2, 2;
	add.s64 	%rd48, %rd46, %rd47;
	ld.global.nc.f32 	%f68, [%rd48];
	add.f32 	%f69, %f67, %f68;
	add.s64 	%rd49, %rd48, %rd47;
	ld.global.nc.f32 	%f70, [%rd49];
	add.f32 	%f71, %f69, %f70;
	add.s64 	%rd50, %rd49, %rd47;
	ld.global.nc.f32 	%f72, [%rd50];
	add.f32 	%f83, %f71, %f72;
	add.s32 	%r25, %r25, 4;
$L__BB5_11:
	setp.eq.s32 	%p9, %r11, 0;
	@%p9 bra 	$L__BB5_14;
	cvt.u64.u32 	%rd51, %r25;
	mad.lo.s64 	%rd52, %rd2, %rd51, %rd3;
	shl.b64 	%rd53, %rd52, 2;
	add.s64 	%rd58, %rd1, %rd53;
	shl.b64 	%rd10, %rd2, 2;
	neg.s32 	%r27, %r11;
$L__BB5_13:
	.pragma "nounroll";
	ld.global.nc.f32 	%f73, [%rd58];
	add.f32 	%f83, %f83, %f73;
	add.s64 	%rd58, %rd58, %rd10;
	add.s32 	%r27, %r27, 1;
	setp.ne.s32 	%p10, %r27, 0;
	@%p10 bra 	$L__BB5_13;
$L__BB5_14:
	cvta.to.global.u64 	%rd54, %rd13;
	mul.wide.s32 	%rd55, %r1, 4;
	add.s64 	%rd56, %rd54, %rd55;
	atom.global.add.f32 	%f74, [%rd56], %f83;
$L__BB5_15:
	ret;

}


// ===== COMPILED SASS (sm_100) =====

	.target	sm_100

	.elftype	@"ET_EXEC"


//--------------------- .note.nv.tkinfo           --------------------------
	.section	.note.nv.tkinfo,"",@"SHT_NOTE"
	.sectionflags	@"SHF_NOTE_NV_TKINFO"
	.tkinfo
        /*0018*/ 	.word	0x00000002
        /*0030*/ 	.string	""
        /*0030*/ 	.string	"ptxas"
        /*0030*/ 	.string	"Cuda compilation tools, release 13.0, V13.0.88"
        /*0030*/ 	.string	"Build cuda_13.0.r13.0/compiler.36424714_0"
        /*0030*/ 	.string	"-arch sm_100 -m 64 "



//--------------------- .note.nv.cuinfo           --------------------------
	.section	.note.nv.cuinfo,"",@"SHT_NOTE"
	.sectionflags	@"SHF_NOTE_NV_CUINFO"
        /*0018*/ 	.short	0x0002
        /*001a*/ 	.short	0x0064
        /*001c*/ 	.short	0x0082
	.zero		2


//--------------------- .nv.info                  --------------------------
	.section	.nv.info,"",@"SHT_CUDA_INFO"
	.align	4


	//----- nvinfo : EIATTR_REGCOUNT
	.align		4
        /*0000*/ 	.byte	0x04, 0x2f
        /*0002*/ 	.short	(.L_1 - .L_0)
	.align		4
.L_0:
        /*0004*/ 	.word	index@(_ZN2ai22k_apply_act_rows_localEPKfPfiiif)
        /*0008*/ 	.word	0x0000000e


	//----- nvinfo : EIATTR_FRAME_SIZE
	.align		4
.L_1:
        /*000c*/ 	.byte	0x04, 0x11
        /*000e*/ 	.short	(.L_3 - .L_2)
	.align		4
.L_2:
        /*0010*/ 	.word	index@($__internal_1_$__cuda_sm20_rcp_rn_f32_slowpath)
        /*0014*/ 	.word	0x00000000


	//----- nvinfo : EIATTR_FRAME_SIZE
	.align		4
.L_3:
        /*0018*/ 	.byte	0x04, 0x11
        /*001a*/ 	.short	(.L_5 - .L_4)
	.align		4
.L_4:
        /*001c*/ 	.word	index@(_ZN2ai22k_apply_act_rows_localEPKfPfiiif)
        /*0020*/ 	.word	0x00000000


	//----- nvinfo : EIATTR_REGCOUNT
	.align		4
.L_5:
        /*0024*/ 	.byte	0x04, 0x2f
        /*0026*/ 	.short	(.L_7 - .L_6)
	.align		4
.L_6:
        /*0028*/ 	.word	index@(_ZN2ai23k_apply_dact_rows_localEPKfS1_Pfiiif)
        /*002c*/ 	.word	0x00000010


	//----- nvinfo : EIATTR_FRAME_SIZE
	.align		4
.L_7:
        /*0030*/ 	.byte	0x04, 0x11
        /*0032*/ 	.short	(.L_9 - .L_8)
	.align		4
.L_8:
        /*0034*/ 	.word	index@($__internal_0_$__cuda_sm20_rcp_rn_f32_slowpath)
        /*0038*/ 	.word	0x00000000


	//----- nvinfo : EIATTR_FRAME_SIZE
	.align		4
.L_9:
        /*003c*/ 	.byte	0x04, 0x11
        /*003e*/ 	.short	(.L_11 - .L_10)
	.align		4
.L_10:
        /*0040*/ 	.word	index@(_ZN2ai23k_apply_dact_rows_localEPKfS1_Pfiiif)
        /*0044*/ 	.word	0x00000000


	//----- nvinfo : EIATTR_REGCOUNT
	.align		4
.L_11:
        /*0048*/ 	.byte	0x04, 0x2f
        /*004a*/ 	.short	(.L_13 - .L_12)
	.align		4
.L_12:
        /*004c*/ 	.word	index@(_ZN2ai23k_add_dhnext_into_growsEPKfPfiii)
        /*0050*/ 	.word	0x0000000e


	//----- nvinfo : EIATTR_FRAME_SIZE
	.align		4
.L_13:
        /*0054*/ 	.byte	0x04, 0x11
        /*0056*/ 	.short	(.L_15 - .L_14)
	.align		4
.L_14:
        /*0058*/ 	.word	index@(_ZN2ai23k_add_dhnext_into_growsEPKfPfiii)
        /*005c*/ 	.word	0x00000000


	//----- nvinfo : EIATTR_REGCOUNT
	.align		4
.L_15:
        /*0060*/ 	.byte	0x04, 0x2f
        /*0062*/ 	.short	(.L_17 - .L_16)
	.align		4
.L_16:
        /*0064*/ 	.word	index@(_ZN2ai14k_transpose_MNEPKfPfii)
        /*0068*/ 	.word	0x0000000c


	//----- nvinfo : EIATTR_FRAME_SIZE
	.align		4
.L_17:
        /*006c*/ 	.byte	0x04, 0x11
        /*006e*/ 	.short	(.L_19 - .L_18)
	.align		4
.L_18:
        /*0070*/ 	.word	index@(_ZN2ai14k_transpose_MNEPKfPfii)
        /*0074*/ 	.word	0x00000000


	//----- nvinfo : EIATTR_REGCOUNT
	.align		4
.L_19:
        /*0078*/ 	.byte	0x04, 0x2f
        /*007a*/ 	.short	(.L_21 - .L_20)
	.align		4
.L_20:
        /*007c*/ 	.word	index@(_ZN2ai20k_add_transpose_intoEPfPKfii)
        /*0080*/ 	.word	0x0000000c


	//----- nvinfo : EIATTR_FRAME_SIZE
	.align		4
.L_21:
        /*0084*/ 	.byte	0x04, 0x11
        /*0086*/ 	.short	(.L_23 - .L_22)
	.align		4
.L_22:
        /*0088*/ 	.word	index@(_ZN2ai20k_add_transpose_intoEPfPKfii)
        /*008c*/ 	.word	0x00000000


	//----- nvinfo : EIATTR_REGCOUNT
	.align		4
.L_23:
        /*0090*/ 	.byte	0x04, 0x2f
        /*0092*/ 	.short	(.L_25 - .L_24)
	.align		4
.L_24:
        /*0094*/ 	.word	index@(_ZN2ai19k_reduce_db_rows_NHEPKfPfii)
        /*0098*/ 	.word	0x00000020


	//----- nvinfo : EIATTR_FRAME_SIZE
	.align		4
.L_25:
        /*009c*/ 	.byte	0x04, 0x11
        /*009e*/ 	.short	(.L_27 - .L_26)
	.align		4
.L_26:
        /*00a0*/ 	.word	index@(_ZN2ai19k_reduce_db_rows_NHEPKfPfii)
        /*00a4*/ 	.word	0x00000000


	//----- nvinfo : EIATTR_MIN_STACK_SIZE
	.align		4
.L_27:
        /*00a8*/ 	.byte	0x04, 0x12
        /*00aa*/ 	.short	(.L_29 - .L_28)
	.align		4
.L_28:
        /*00ac*/ 	.word	index@(_ZN2ai19k_reduce_db_rows_NHEPKfPfii)
        /*00b0*/ 	.word	0x00000000


	//----- nvinfo : EIATTR_MIN_STACK_SIZE
	.align		4
.L_29:
        /*00b4*/ 	.byte	0x04, 0x12
        /*00b6*/ 	.short	(.L_31 - .L_30)
	.align		4
.L_30:
        /*00b8*/ 	.word	index@(_ZN2ai20k_add_transpose_intoEPfPKfii)
        /*00bc*/ 	.word	0x00000000


	//----- nvinfo : EIATTR_MIN_STACK_SIZE
	.align		4
.L_31:
        /*00c0*/ 	.byte	0x04, 0x12
        /*00c2*/ 	.short	(.L_33 - .L_32)
	.align		4
.L_32:
        /*00c4*/ 	.word	index@(_ZN2ai14k_transpose_MNEPKfPfii)
        /*00c8*/ 	.word	0x00000000


	//----- nvinfo : EIATTR_MIN_STACK_SIZE
	.align		4
.L_33:
        /*00cc*/ 	.byte	0x04, 0x12
        /*00ce*/ 	.short	(.L_35 - .L_34)
	.align		4
.L_34:
        /*00d0*/ 	.word	index@(_ZN2ai23k_add_dhnext_into_growsEPKfPfiii)
        /*00d4*/ 	.word	0x00000000


	//----- nvinfo : EIATTR_MIN_STACK_SIZE
	.align		4
.L_35:
        /*00d8*/ 	.byte	0x04, 0x12
        /*00da*/ 	.short	(.L_37 - .L_36)
	.align		4
.L_36:
        /*00dc*/ 	.word	index@(_ZN2ai23k_apply_dact_rows_localEPKfS1_Pfiiif)
        /*00e0*/ 	.word	0x00000000


	//----- nvinfo : EIATTR_MIN_STACK_SIZE
	.align		4
.L_37:
        /*00e4*/ 	.byte	0x04, 0x12
        /*00e6*/ 	.short	(.L_39 - .L_38)
	.align		4
.L_38:
        /*00e8*/ 	.word	index@(_ZN2ai22k_apply_act_rows_localEPKfPfiiif)
        /*00ec*/ 	.word	0x00000000
.L_39:


//--------------------- .nv.compat                --------------------------
	.section	.nv.compat,"",@"SHT_CUDA_COMPAT_INFO"
	.align	4
        /*0000*/ 	.byte	0x02, 0x09, 0x00, 0x00, 0x02, 0x02, 0x01, 0x00, 0x02, 0x05, 0x05, 0x00, 0x03, 0x07, 0x01, 0x01
        /*0010*/ 	.byte	0x02, 0x03, 0x00, 0x00, 0x02, 0x06, 0x01, 0x00, 0x04, 0x0b, 0x08, 0x00, 0x01, 0x00, 0x00, 0x00
        /*0020*/ 	.byte	0x00, 0x00, 0x00, 0x00


//--------------------- .nv.info._ZN2ai19k_reduce_db_rows_NHEPKfPfii --------------------------
	.section	.nv.info._ZN2ai19k_reduce_db_rows_NHEPKfPfii,"",@"SHT_CUDA_INFO"
	.sectionflags	@""
	.align	4


	//----- nvinfo : EIATTR_CUDA_API_VERSION
	.align		4
        /*0000*/ 	.byte	0x04, 0x37
        /*0002*/ 	.short	(.L_41 - .L_40)
.L_40:
        /*0004*/ 	.word	0x00000082


	//----- nvinfo : EIATTR_KPARAM_INFO
	.align		4
.L_41:
        /*0008*/ 	.byte	0x04, 0x17
        /*000a*/ 	.short	(.L_43 - .L_42)
.L_42:
        /*000c*/ 	.word	0x00000000
        /*0010*/ 	.short	0x0003
        /*0012*/ 	.short	0x0014
        /*0014*/ 	.byte	0x00, 0xf0, 0x11, 0x00


	//----- nvinfo : EIATTR_KPARAM_INFO
	.align		4
.L_43:
        /*0018*/ 	.byte	0x04, 0x17
        /*001a*/ 	.short	(.L_45 - .L_44)
.L_44:
        /*001c*/ 	.word	0x00000000
        /*0020*/ 	.short	0x0002
        /*0022*/ 	.short	0x0010
        /*0024*/ 	.byte	0x00, 0xf0, 0x11, 0x00


	//----- nvinfo : EIATTR_KPARAM_INFO
	.align		4
.L_45:
        /*0028*/ 	.byte	0x04, 0x17
        /*002a*/ 	.short	(.L_47 - .L_46)
.L_46:
        /*002c*/ 	.word	0x00000000
        /*0030*/ 	.short	0x0001
        /*0032*/ 	.short	0x0008
        /*0034*/ 	.byte	0x00, 0xf5, 0x21, 0x00


	//----- nvinfo : EIATTR_KPARAM_INFO
	.align		4
.L_47:
        /*0038*/ 	.byte	0x04, 0x17
        /*003a*/ 	.short	(.L_49 - .L_48)
.L_48:
        /*003c*/ 	.word	0x00000000
        /*0040*/ 	.short	0x0000
        /*0042*/ 	.short	0x0000
        /*0044*/ 	.byte	0x00, 0xf5, 0x21, 0x00


	//----- nvinfo : EIATTR_SPARSE_MMA_MASK
	.align		4
.L_49:
        /*0048*/ 	.byte	0x03, 0x50
        /*004a*/ 	.short	0x0000


	//----- nvinfo : EIATTR_MAXREG_COUNT
	.align		4
        /*004c*/ 	.byte	0x03, 0x1b
        /*004e*/ 	.short	0x00ff


	//----- nvinfo : EIATTR_MERCURY_ISA_VERSION
	.align		4
        /*0050*/ 	.byte	0x03, 0x5f
        /*0052*/ 	.short	0x0101


	//----- nvinfo : EIATTR_VRC_CTA_INIT_COUNT
	.align		4
        /*0054*/ 	.byte	0x02, 0x4a
	.zero		1
	.zero		1


	//----- nvinfo : EIATTR_EXIT_INSTR_OFFSETS
	.align		4
        /*0058*/ 	.byte	0x04, 0x1c
        /*005a*/ 	.short	(.L_51 - .L_50)


	//   ....[0]....
.L_50:
        /*005c*/ 	.word	0x00000070


	//   ....[1]....
        /*0060*/ 	.word	0x00000c00


	//----- nvinfo : EIATTR_CBANK_PARAM_SIZE
	.align		4
.L_51:
        /*0064*/ 	.byte	0x03, 0x19
        /*0066*/ 	.short	0x0018


	//----- nvinfo : EIATTR_PARAM_CBANK
	.align		4
        /*0068*/ 	.byte	0x04, 0x0a
        /*006a*/ 	.short	(.L_53 - .L_52)
	.align		4
.L_52:
        /*006c*/ 	.word	index@(.nv.constant0._ZN2ai19k_reduce_db_rows_NHEPKfPfii)
        /*0070*/ 	.short	0x0380
        /*0072*/ 	.short	0x0018


	//----- nvinfo : EIATTR_SW_WAR
	.align		4
.L_53:
        /*0074*/ 	.byte	0x04, 0x36
        /*0076*/ 	.short	(.L_55 - .L_54)
.L_54:
        /*0078*/ 	.word	0x00000008
.L_55:


//--------------------- .nv.info._ZN2ai20k_add_transpose_intoEPfPKfii --------------------------
	.section	.nv.info._ZN2ai20k_add_transpose_intoEPfPKfii,"",@"SHT_CUDA_INFO"
	.sectionflags	@""
	.align	4


	//----- nvinfo : EIATTR_CUDA_API_VERSION
	.align		4
        /*0000*/ 	.byte	0x04, 0x37
        /*0002*/ 	.short	(.L_57 - .L_56)
.L_56:
        /*0004*/ 	.word	0x00000082


	//----- nvinfo : EIATTR_KPARAM_INFO
	.align		4
.L_57:
        /*0008*/ 	.byte	0x04, 0x17
        /*000a*/ 	.short	(.L_59 - .L_58)
.L_58:
        /*000c*/ 	.word	0x00000000
        /*0010*/ 	.short	0x0003
        /*0012*/ 	.short	0x0014
        /*0014*/ 	.byte	0x00, 0xf0, 0x11, 0x00


	//----- nvinfo : EIATTR_KPARAM_INFO
	.align		4
.L_59:
        /*0018*/ 	.byte	0x04, 0x17
        /*001a*/ 	.short	(.L_61 - .L_60)
.L_60:
        /*001c*/ 	.word	0x00000000
        /*0020*/ 	.short	0x0002
        /*0022*/ 	.short	0x0010
        /*0024*/ 	.byte	0x00, 0xf0, 0x11, 0x00


	//----- nvinfo : EIATTR_KPARAM_INFO
	.align		4
.L_61:
        /*0028*/ 	.byte	0x04, 0x17
        /*002a*/ 	.short	(.L_63 - .L_62)
.L_62:
        /*002c*/ 	.word	0x00000000
        /*0030*/ 	.short	0x0001
        /*0032*/ 	.short	0x0008
        /*0034*/ 	.byte	0x00, 0xf5, 0x21, 0x00


	//----- nvinfo : EIATTR_KPARAM_INFO
	.align		4
.L_63:
        /*0038*/ 	.byte	0x04, 0x17
        /*003a*/ 	.short	(.L_65 - .L_64)
.L_64:
        /*003c*/ 	.word	0x00000000
        /*0040*/ 	.short	0x0000
        /*0042*/ 	.short	0x0000
        /*0044*/ 	.byte	0x00, 0xf5, 0x21, 0x00


	//----- nvinfo : EIATTR_SPARSE_MMA_MASK
	.align		4
.L_65:
        /*0048*/ 	.byte	0x03, 0x50
        /*004a*/ 	.short	0x0000


	//----- nvinfo : EIATTR_MAXREG_COUNT
	.align		4
        /*004c*/ 	.byte	0x03, 0x1b
        /*004e*/ 	.short	0x00ff


	//----- nvinfo : EIATTR_MERCURY_ISA_VERSION
	.align		4
        /*0050*/ 	.byte	0x03, 0x5f
        /*0052*/ 	.short	0x0101


	//----- nvinfo : EIATTR_VRC_CTA_INIT_COUNT
	.align		4
        /*0054*/ 	.byte	0x02, 0x4a
	.zero		1
	.zero		1


	//----- nvinfo : EIATTR_EXIT_INSTR_OFFSETS
	.align		4
        /*0058*/ 	.byte	0x04, 0x1c
        /*005a*/ 	.short	(.L_67 - .L_66)


	//   ....[0]....
.L_66:
        /*005c*/ 	.word	0x000000c0


	//   ....[1]....
        /*0060*/ 	.word	0x000001f0


	//----- nvinfo : EIATTR_CBANK_PARAM_SIZE
	.align		4
.L_67:
        /*0064*/ 	.byte	0x03, 0x19
        /*0066*/ 	.short	0x0018


	//----- nvinfo : EIATTR_PARAM_CBANK
	.align		4
        /*0068*/ 	.byte	0x04, 0x0a
        /*006a*/ 	.short	(.L_69 - .L_68)
	.align		4
.L_68:
        /*006c*/ 	.word	index@(.nv.constant0._ZN2ai20k_add_transpose_intoEPfPKfii)
        /*0070*/ 	.short	0x0380
        /*0072*/ 	.short	0x0018


	//----- nvinfo : EIATTR_SW_WAR
	.align		4
.L_69:
        /*0074*/ 	.byte	0x04, 0x36
        /*0076*/ 	.short	(.L_71 - .L_70)
.L_70:
        /*0078*/ 	.word	0x00000008
.L_71:


//--------------------- .nv.info._ZN2ai14k_transpose_MNEPKfPfii --------------------------
	.section	.nv.info._ZN2ai14k_transpose_MNEPKfPfii,"",@"SHT_CUDA_INFO"
	.sectionflags	@""
	.align	4


	//----- nvinfo : EIATTR_CUDA_API_VERSION
	.align		4
        /*0000*/ 	.byte	0x04, 0x37
        /*0002*/ 	.short	(.L_73 - .L_72)
.L_72:
        /*0004*/ 	.word	0x00000082


	//----- nvinfo : EIATTR_KPARAM_INFO
	.align		4
.L_73:
        /*0008*/ 	.byte	0x04, 0x17
        /*000a*/ 	.short	(.L_75 - .L_74)
.L_74:
        /*000c*/ 	.word	0x00000000
        /*0010*/ 	.short	0x0003
        /*0012*/ 	.short	0x0014
        /*0014*/ 	.byte	0x00, 0xf0, 0x11, 0x00


	//----- nvinfo : EIATTR_KPARAM_INFO
	.align		4
.L_75:
        /*0018*/ 	.byte	0x04, 0x17
        /*001a*/ 	.short	(.L_77 - .L_76)
.L_76:
        /*001c*/ 	.word	0x00000000
        /*0020*/ 	.short	0x0002
        /*0022*/ 	.short	0x0010
        /*0024*/ 	.byte	0x00, 0xf0, 0x11, 0x00


	//----- nvinfo : EIATTR_KPARAM_INFO
	.align		4
.L_77:
        /*0028*/ 	.byte	0x04, 0x17
        /*002a*/ 	.short	(.L_79 - .L_78)
.L_78:
        /*002c*/ 	.word	0x00000000
        /*0030*/ 	.short	0x0001
        /*0032*/ 	.short	0x0008
        /*0034*/ 	.byte	0x00, 0xf5, 0x21, 0x00


	//----- nvinfo : EIATTR_KPARAM_INFO
	.align		4
.L_79:
        /*0038*/ 	.byte	0x04, 0x17
        /*003a*/ 	.short	(.L_81 - .L_80)
.L_80:
        /*003c*/ 	.word	0x00000000
        /*0040*/ 	.short	0x0000
        /*0042*/ 	.short	0x0000
        /*0044*/ 	.byte	0x00, 0xf5, 0x21, 0x00


	//----- nvinfo : EIATTR_SPARSE_MMA_MASK
	.align		4
.L_81:
        /*0048*/ 	.byte	0x03, 0x50
        /*004a*/ 	.short	0x0000


	//----- nvinfo : EIATTR_MAXREG_COUNT
	.align		4
        /*004c*/ 	.byte	0x03, 0x1b
        /*004e*/ 	.short	0x00ff


	//----- nvinfo : EIATTR_MERCURY_ISA_VERSION
	.align		4
        /*0050*/ 	.byte	0x03, 0x5f
        /*0052*/ 	.short	0x0101


	//----- nvinfo : EIATTR_VRC_CTA_INIT_COUNT
	.align		4
        /*0054*/ 	.byte	0x02, 0x4a
	.zero		1
	.zero		1


	//----- nvinfo : EIATTR_EXIT_INSTR_OFFSETS
	.align		4
        /*0058*/ 	.byte	0x04, 0x1c
        /*005a*/ 	.short	(.L_83 - .L_82)


	//   ....[0]....
.L_82:
        /*005c*/ 	.word	0x000000c0


	//   ....[1]....
        /*0060*/ 	.word	0x000001d0


	//----- nvinfo : EIATTR_CBANK_PARAM_SIZE
	.align		4
.L_83:
        /*0064*/ 	.byte	0x03, 0x19
        /*0066*/ 	.short	0x0018


	//----- nvinfo : EIATTR_PARAM_CBANK
	.align		4
        /*0068*/ 	.byte	0x04, 0x0a
        /*006a*/ 	.short	(.L_85 - .L_84)
	.align		4
.L_84:
        /*006c*/ 	.word	index@(.nv.constant0._ZN2ai14k_transpose_MNEPKfPfii)
        /*0070*/ 	.short	0x0380
        /*0072*/ 	.short	0x0018


	//----- nvinfo : EIATTR_SW_WAR
	.align		4
.L_85:
        /*0074*/ 	.byte	0x04, 0x36
        /*0076*/ 	.short	(.L_87 - .L_86)
.L_86:
        /*0078*/ 	.word	0x00000008
.L_87:


//--------------------- .nv.info._ZN2ai23k_add_dhnext_into_growsEPKfPfiii --------------------------
	.section	.nv.info._ZN2ai23k_add_dhnext_into_growsEPKfPfiii,"",@"SHT_CUDA_INFO"
	.sectionflags	@""
	.align	4


	//----- nvinfo : EIATTR_CUDA_API_VERSION
	.align		4
        /*0000*/ 	.byte	0x04, 0x37
        /*0002*/ 	.short	(.L_89 - .L_88)
.L_88:
        /*0004*/ 	.word	0x00000082


	//----- nvinfo : EIATTR_KPARAM_INFO
	.align		4
.L_89:
        /*0008*/ 	.byte	0x04, 0x17
        /*000a*/ 	.short	(.L_91 - .L_90)
.L_90:
        /*000c*/ 	.word	0x00000000
        /*0010*/ 	.short	0x0004
        /*0012*/ 	.short	0x0018
        /*0014*/ 	.byte	0x00, 0xf0, 0x11, 0x00


	//----- nvinfo : EIATTR_KPARAM_INFO
	.align		4
.L_91:
        /*0018*/ 	.byte	0x04, 0x17
        /*001a*/ 	.short	(.L_93 - .L_92)
.L_92:
        /*001c*/ 	.word	0x00000000
        /*0020*/ 	.short	0x0003
        /*0022*/ 	.short	0x0014
        /*0024*/ 	.byte	0x00, 0xf0, 0x11, 0x00


	//----- nvinfo : EIATTR_KPARAM_INFO
	.align		4
.L_93:
        /*0028*/ 	.byte	0x04, 0x17
        /*002a*/ 	.short	(.L_95 - .L_94)
.L_94:
        /*002c*/ 	.word	0x00000000
        /*0030*/ 	.short	0x0002
        /*0032*/ 	.short	0x0010
        /*0034*/ 	.byte	0x00, 0xf0, 0x11, 0x00


	//----- nvinfo : EIATTR_KPARAM_INFO
	.align		4
.L_95:
        /*0038*/ 	.byte	0x04, 0x17
        /*003a*/ 	.short	(.L_97 - .L_96)
.L_96:
        /*003c*/ 	.word	0x00000000
        /*0040*/ 	.short	0x0001
        /*0042*/ 	.short	0x0008
        /*0044*/ 	.byte	0x00, 0xf5, 0x21, 0x00


	//----- nvinfo : EIATTR_KPARAM_INFO
	.align		4
.L_97:
        /*0048*/ 	.byte	0x04, 0x17
        /*004a*/ 	.short	(.L_99 - .L_98)
.L_98:
        /*004c*/ 	.word	0x00000000
        /*0050*/ 	.short	0x0000
        /*0052*/ 	.short	0x0000
        /*0054*/ 	.byte	0x00, 0xf5, 0x21, 0x00


	//----- nvinfo : EIATTR_SPARSE_MMA_MASK
	.align		4
.L_99:
        /*0058*/ 	.byte	0x03, 0x50
        /*005a*/ 	.short	0x0000


	//----- nvinfo : EIATTR_MAXREG_COUNT
	.align		4
        /*005c*/ 	.byte	0x03, 0x1b
        /*005e*/ 	.short	0x00ff


	//----- nvinfo : EIATTR_MERCURY_ISA_VERSION
	.align		4
        /*0060*/ 	.byte	0x03, 0x5f
        /*0062*/ 	.short	0x0101


	//----- nvinfo : EIATTR_VRC_CTA_INIT_COUNT
	.align		4
        /*0064*/ 	.byte	0x02, 0x4a
	.zero		1
	.zero		1


	//----- nvinfo : EIATTR_EXIT_INSTR_OFFSETS
	.align		4
        /*0068*/ 	.byte	0x04, 0x1c
        /*006a*/ 	.short	(.L_101 - .L_100)


	//   ....[0]....
.L_100:
        /*006c*/ 	.word	0x000000d0


	//   ....[1]....
        /*0070*/ 	.word	0x00000250


	//----- nvinfo : EIATTR_CBANK_PARAM_SIZE
	.align		4
.L_101:
        /*0074*/ 	.byte	0x03, 0x19
        /*0076*/ 	.short	0x001c


	//----- nvinfo : EIATTR_PARAM_CBANK
	.align		4
        /*0078*/ 	.byte	0x04, 0x0a
        /*007a*/ 	.short	(.L_103 - .L_102)
	.align		4
.L_102:
        /*007c*/ 	.word	index@(.nv.constant0._ZN2ai23k_add_dhnext_into_growsEPKfPfiii)
        /*0080*/ 	.short	0x0380
        /*0082*/ 	.short	0x001c


	//----- nvinfo : EIATTR_SW_WAR
	.align		4
.L_103:
        /*0084*/ 	.byte	0x04, 0x36
        /*0086*/ 	.short	(.L_105 - .L_104)
.L_104:
        /*0088*/ 	.word	0x00000008
.L_105:


//--------------------- .nv.info._ZN2ai23k_apply_dact_rows_localEPKfS1_Pfiiif --------------------------
	.section	.nv.info._ZN2ai23k_apply_dact_rows_localEPKfS1_Pfiiif,"",@"SHT_CUDA_INFO"
	.sectionflags	@""
	.align	4


	//----- nvinfo : EIATTR_CUDA_API_VERSION
	.align		4
        /*0000*/ 	.byte	0x04, 0x37
        /*0002*/ 	.short	(.L_107 - .L_106)
.L_106:
        /*0004*/ 	.word	0x00000082


	//----- nvinfo : EIATTR_KPARAM_INFO
	.align		4
.L_107:
        /*0008*/ 	.byte	0x04, 0x17
        /*000a*/ 	.short	(.L_109 - .L_108)
.L_108:
        /*000c*/ 	.word	0x00000000
        /*0010*/ 	.short	0x0006
        /*0012*/ 	.short	0x0024
        /*0014*/ 	.byte	0x00, 0xf0, 0x11, 0x00


	//----- nvinfo : EIATTR_KPARAM_INFO
	.align		4
.L_109:
        /*0018*/ 	.byte	0x04, 0x17
        /*001a*/ 	.short	(.L_111 - .L_110)
.L_110:
        /*001c*/ 	.word	0x00000000
        /*0020*/ 	.short	0x0005
        /*0022*/ 	.short	0x0020
        /*0024*/ 	.byte	0x00, 0xf0, 0x11, 0x00


	//----- nvinfo : EIATTR_KPARAM_INFO
	.align		4
.L_111:
        /*0028*/ 	.byte	0x04, 0x17
        /*002a*/ 	.short	(.L_113 - .L_112)
.L_112:
        /*002c*/ 	.word	0x00000000
        /*0030*/ 	.short	0x0004
        /*0032*/ 	.short	0x001c
        /*0034*/ 	.byte	0x00, 0xf0, 0x11, 0x00


	//----- nvinfo : EIATTR_KPARAM_INFO
	.align		4
.L_113:
        /*0038*/ 	.byte	0x04, 0x17
        /*003a*/ 	.short	(.L_115 - .L_114)
.L_114:
        /*003c*/ 	.word	0x00000000
        /*0040*/ 	.short	0x0003
        /*0042*/ 	.short	0x0018
        /*0044*/ 	.byte	0x00, 0xf0, 0x11, 0x00


	//----- nvinfo : EIATTR_KPARAM_INFO
	.align		4
.L_115:
        /*0048*/ 	.byte	0x04, 0x17
        /*004a*/ 	.short	(.L_117 - .L_116)
.L_116:
        /*004c*/ 	.word	0x00000000
        /*0050*/ 	.short	0x0002
        /*0052*/ 	.short	0x0010
        /*0054*/ 	.byte	0x00, 0xf5, 0x21, 0x00


	//----- nvinfo : EIATTR_KPARAM_INFO
	.align		4
.L_117:
        /*0058*/ 	.byte	0x04, 0x17
        /*005a*/ 	.short	(.L_119 - .L_118)
.L_118:
        /*005c*/ 	.word	0x00000000
        /*0060*/ 	.short	0x0001
        /*0062*/ 	.short	0x0008
        /*0064*/ 	.byte	0x00, 0xf5, 0x21, 0x00


	//----- nvinfo : EIATTR_KPARAM_INFO
	.align		4
.L_119:
        /*0068*/ 	.byte	0x04, 0x17
        /*006a*/ 	.short	(.L_121 - .L_120)
.L_120:
        /*006c*/ 	.word	0x00000000
        /*0070*/ 	.short	0x0000
        /*0072*/ 	.short	0x0000
        /*0074*/ 	.byte	0x00, 0xf5, 0x21, 0x00


	//----- nvinfo : EIATTR_SPARSE_MMA_MASK
	.align		4
.L_121:
        /*0078*/ 	.byte	0x03, 0x50
        /*007a*/ 	.short	0x0000


	//----- nvinfo : EIATTR_MAXREG_COUNT
	.align		4
        /*007c*/ 	.byte	0x03, 0x1b
        /*007e*/ 	.short	0x00ff


	//----- nvinfo : EIATTR_MERCURY_ISA_VERSION
	.align		4
        /*0080*/ 	.byte	0x03, 0x5f
        /*0082*/ 	.short	0x0101


	//----- nvinfo : EIATTR_VRC_CTA_INIT_COUNT
	.align		4
        /*0084*/ 	.byte	0x02, 0x4a
	.zero		1
	.zero		1


	//----- nvinfo : EIATTR_EXIT_INSTR_OFFSETS
	.align		4
        /*0088*/ 	.byte	0x04, 0x1c
        /*008a*/ 	.short	(.L_123 - .L_122)


	//   ....[0]....
.L_122:
        /*008c*/ 	.word	0x000000c0


	//   ....[1]....
        /*0090*/ 	.word	0x000007f0


	//----- nvinfo : EIATTR_INDIRECT_BRANCH_TARGETS
	.align		4
.L_123:
        /*0094*/ 	.byte	0x04, 0x34
        /*0096*/ 	.short	(.L_125 - .L_124)


	//   ....[0]....
.L_124:
        /*0098*/ 	.word	.L_x_30@srel
        /*009c*/ 	.short	0x0
        /*009e*/ 	.short	0x0
        /*00a0*/ 	.word	0x3
        /*00a4*/ 	.word	.L_x_31@srel
        /*00a8*/ 	.word	.L_x_32@srel
        /*00ac*/ 	.word	.L_x_11@srel


	//   ....[1]....
        /*00b0*/ 	.word	.L_x_34@srel
        /*00b4*/ 	.short	0x0
        /*00b6*/ 	.short	0x0
        /*00b8*/ 	.word	0x4
        /*00bc*/ 	.word	.L_x_35@srel
        /*00c0*/ 	.word	.L_x_36@srel
        /*00c4*/ 	.word	.L_x_37@srel
        /*00c8*/ 	.word	.L_x_11@srel


	//----- nvinfo : EIATTR_CRS_STACK_SIZE
	.align		4
.L_125:
        /*00cc*/ 	.byte	0x04, 0x1e
        /*00ce*/ 	.short	(.L_127 - .L_126)
.L_126:
        /*00d0*/ 	.word	0x00000000


	//----- nvinfo : EIATTR_CBANK_PARAM_SIZE
	.align		4
.L_127:
        /*00d4*/ 	.byte	0x03, 0x19
        /*00d6*/ 	.short	0x0028


	//----- nvinfo : EIATTR_PARAM_CBANK
	.align		4
        /*00d8*/ 	.byte	0x04, 0x0a
        /*00da*/ 	.short	(.L_129 - .L_128)
	.align		4
.L_128:
        /*00dc*/ 	.word	index@(.nv.constant0._ZN2ai23k_apply_dact_rows_localEPKfS1_Pfiiif)
        /*00e0*/ 	.short	0x0380
        /*00e2*/ 	.short	0x0028


	//----- nvinfo : EIATTR_SW_WAR
	.align		4
.L_129:
        /*00e4*/ 	.byte	0x04, 0x36
        /*00e6*/ 	.short	(.L_131 - .L_130)
.L_130:
        /*00e8*/ 	.word	0x00000008
.L_131:


//--------------------- .nv.info._ZN2ai22k_apply_act_rows_localEPKfPfiiif --------------------------
	.section	.nv.info._ZN2ai22k_apply_act_rows_localEPKfPfiiif,"",@"SHT_CUDA_INFO"
	.sectionflags	@""
	.align	4


	//----- nvinfo : EIATTR_CUDA_API_VERSION
	.align		4
        /*0000*/ 	.byte	0x04, 0x37
        /*0002*/ 	.short	(.L_133 - .L_132)
.L_132:
        /*0004*/ 	.word	0x00000082


	//----- nvinfo : EIATTR_KPARAM_INFO
	.align		4
.L_133:
        /*0008*/ 	.byte	0x04, 0x17
        /*000a*/ 	.short	(.L_135 - .L_134)
.L_134:
        /*000c*/ 	.word	0x00000000
        /*0010*/ 	.short	0x0005
        /*0012*/ 	.short	0x001c
        /*0014*/ 	.byte	0x00, 0xf0, 0x11, 0x00


	//----- nvinfo : EIATTR_KPARAM_INFO
	.align		4
.L_135:
        /*0018*/ 	.byte	0x04, 0x17
        /*001a*/ 	.short	(.L_137 - .L_136)
.L_136:
        /*001c*/ 	.word	0x00000000
        /*0020*/ 	.short	0x0004
        /*0022*/ 	.short	0x0018
        /*0024*/ 	.byte	0x00, 0xf0, 0x11, 0x00


	//----- nvinfo : EIATTR_KPARAM_INFO
	.align		4
.L_137:
        /*0028*/ 	.byte	0x04, 0x17
        /*002a*/ 	.short	(.L_139 - .L_138)
.L_138:
        /*002c*/ 	.word	0x00000000
        /*0030*/ 	.short	0x0003
        /*0032*/ 	.short	0x0014
        /*0034*/ 	.byte	0x00, 0xf0, 0x11, 0x00


	//----- nvinfo : EIATTR_KPARAM_INFO
	.align		4
.L_139:
        /*0038*/ 	.byte	0x04, 0x17
        /*003a*/ 	.short	(.L_141 - .L_140)
.L_140:
        /*003c*/ 	.word	0x00000000
        /*0040*/ 	.short	0x0002
        /*0042*/ 	.short	0x0010
        /*0044*/ 	.byte	0x00, 0xf0, 0x11, 0x00


	//----- nvinfo : EIATTR_KPARAM_INFO
	.align		4
.L_141:
        /*0048*/ 	.byte	0x04, 0x17
        /*004a*/ 	.short	(.L_143 - .L_142)
.L_142:
        /*004c*/ 	.word	0x00000000
        /*0050*/ 	.short	0x0001
        /*0052*/ 	.short	0x0008
        /*0054*/ 	.byte	0x00, 0xf5, 0x21, 0x00


	//----- nvinfo : EIATTR_KPARAM_INFO
	.align		4
.L_143:
        /*0058*/ 	.byte	0x04, 0x17
        /*005a*/ 	.short	(.L_145 - .L_144)
.L_144:
        /*005c*/ 	.word	0x00000000
        /*0060*/ 	.short	0x0000
        /*0062*/ 	.short	0x0000
        /*0064*/ 	.byte	0x00, 0xf5, 0x21, 0x00


	//----- nvinfo : EIATTR_SPARSE_MMA_MASK
	.align		4
.L_145:
        /*0068*/ 	.byte	0x03, 0x50
        /*006a*/ 	.short	0x0000


	//----- nvinfo : EIATTR_MAXREG_COUNT
	.align		4
        /*006c*/ 	.byte	0x03, 0x1b
        /*006e*/ 	.short	0x00ff


	//----- nvinfo : EIATTR_MERCURY_ISA_VERSION
	.align		4
        /*0070*/ 	.byte	0x03, 0x5f
        /*0072*/ 	.short	0x0101


	//----- nvinfo : EIATTR_VRC_CTA_INIT_COUNT
	.align		4
        /*0074*/ 	.byte	0x02, 0x4a
	.zero		1
	.zero		1


	//----- nvinfo : EIATTR_EXIT_INSTR_OFFSETS
	.align		4
        /*0078*/ 	.byte	0x04, 0x1c
        /*007a*/ 	.short	(.L_147 - .L_146)


	//   ....[0]....
.L_146:
        /*007c*/ 	.word	0x000000c0


	//   ....[1]....
        /*0080*/ 	.word	0x00000720


	//----- nvinfo : EIATTR_INDIRECT_BRANCH_TARGETS
	.align		4
.L_147:
        /*0084*/ 	.byte	0x04, 0x34
        /*0086*/ 	.short	(.L_149 - .L_148)


	//   ....[0]....
.L_148:
        /*0088*/ 	.word	.L_x_39@srel
        /*008c*/ 	.short	0x0
        /*008e*/ 	.short	0x0
        /*0090*/ 	.word	0x3
        /*0094*/ 	.word	.L_x_40@srel
        /*0098*/ 	.word	.L_x_41@srel
        /*009c*/ 	.word	.L_x_21@srel


	//   ....[1]....
        /* <DEDUP_REMOVED lines=8> */


	//----- nvinfo : EIATTR_CRS_STACK_SIZE
	.align		4
.L_149:
        /*00bc*/ 	.byte	0x04, 0x1e
        /*00be*/ 	.short	(.L_151 - .L_150)
.L_150:
        /*00c0*/ 	.word	0x00000000


	//----- nvinfo : EIATTR_CBANK_PARAM_SIZE
	.align		4
.L_151:
        /*00c4*/ 	.byte	0x03, 0x19
        /*00c6*/ 	.short	0x0020


	//----- nvinfo : EIATTR_PARAM_CBANK
	.align		4
        /*00c8*/ 	.byte	0x04, 0x0a
        /*00ca*/ 	.short	(.L_153 - .L_152)
	.align		4
.L_152:
        /*00cc*/ 	.word	index@(.nv.constant0._ZN2ai22k_apply_act_rows_localEPKfPfiiif)
        /*00d0*/ 	.short	0x0380
        /*00d2*/ 	.short	0x0020


	//----- nvinfo : EIATTR_SW_WAR
	.align		4
.L_153:
        /*00d4*/ 	.byte	0x04, 0x36
        /*00d6*/ 	.short	(.L_155 - .L_154)
.L_154:
        /*00d8*/ 	.word	0x00000008
.L_155:


//--------------------- .nv.callgraph             --------------------------
	.section	.nv.callgraph,"",@"SHT_CUDA_CALLGRAPH"
	.align	4
	.sectionentsize	8
	.align		4
        /*0000*/ 	.word	0x00000000
	.align		4
        /*0004*/ 	.word	0xffffffff
	.align		4
        /*0008*/ 	.word	0x00000000
	.align		4
        /*000c*/ 	.word	0xfffffffe
	.align		4
        /*0010*/ 	.word	0x00000000
	.align		4
        /*0014*/ 	.word	0xfffffffd
	.align		4
        /*0018*/ 	.word	0x00000000
	.align		4
        /*001c*/ 	.word	0xfffffffc


//--------------------- .nv.constant2._ZN2ai23k_apply_dact_rows_localEPKfS1_Pfiiif --------------------------
	.section	.nv.constant2._ZN2ai23k_apply_dact_rows_localEPKfS1_Pfiiif,"a",@progbits
	.sectionflags	@""
	.align	4
.nv.constant2._ZN2ai23k_apply_dact_rows_localEPKfS1_Pfiiif:
        /*0000*/ 	.byte	0x90, 0x02, 0x00, 0x00, 0x50, 0x02, 0x00, 0x00, 0xb0, 0x07, 0x00, 0x00, 0xd0, 0x05, 0x00, 0x00
        /*0010*/ 	.byte	0x60, 0x04, 0x00, 0x00, 0x20, 0x03, 0x00, 0x00, 0xb0, 0x07, 0x00, 0x00


//--------------------- .nv.constant2._ZN2ai22k_apply_act_rows_localEPKfPfiiif --------------------------
	.section	.nv.constant2._ZN2ai22k_apply_act_rows_localEPKfPfiiif,"a",@progbits
	.sectionflags	@""
	.align	4
.nv.constant2._ZN2ai22k_apply_act_rows_localEPKfPfiiif:
        /*0000*/ 	.byte	0x60, 0x02, 0x00, 0x00, 0x20, 0x02, 0x00, 0x00, 0xe0, 0x06, 0x00, 0x00, 0x60, 0x05, 0x00, 0x00
        /*0010*/ 	.byte	0x10, 0x04, 0x00, 0x00, 0xe0, 0x02, 0x00, 0x00, 0xe0, 0x06, 0x00, 0x00


//--------------------- .text._ZN2ai19k_reduce_db_rows_NHEPKfPfii --------------------------
	.section	.text._ZN2ai19k_reduce_db_rows_NHEPKfPfii,"ax",@progbits
	.align	128
        .global         _ZN2ai19k_reduce_db_rows_NHEPKfPfii
        .type           _ZN2ai19k_reduce_db_rows_NHEPKfPfii,@function
        .size           _ZN2ai19k_reduce_db_rows_NHEPKfPfii,(.L_x_50 - _ZN2ai19k_reduce_db_rows_NHEPKfPfii)
        .other          _ZN2ai19k_reduce_db_rows_NHEPKfPfii,@"STO_CUDA_ENTRY STV_DEFAULT"
_ZN2ai19k_reduce_db_rows_NHEPKfPfii:
.text._ZN2ai19k_reduce_db_rows_NHEPKfPfii:
[----:B------:R-:W-:Y:S01]  /*0000*/  LDC R1, c[0x0][0x37c] ;  /* 0x0000df00ff017b82 */ /* 0x000fe20000000800 */
[----:B------:R-:W0:Y:S07]  /*0010*/  S2R R13, SR_TID.X ;  /* 0x00000000000d7919 */ /* 0x000e2e0000002100 */
[----:B------:R-:W0:Y:S08]  /*0020*/  S2UR UR4, SR_CTAID.X ;  /* 0x00000000000479c3 */ /* 0x000e300000002500 */
[----:B------:R-:W0:Y:S08]  /*0030*/  LDC R12, c[0x0][0x360] ;  /* 0x0000d800ff0c7b82 */ /* 0x000e300000000800 */
[----:B------:R-:W1:Y:S01]  /*0040*/  LDC R0, c[0x0][0x394] ;  /* 0x0000e500ff007b82 */ /* 0x000e620000000800 */
[----:B0-----:R-:W-:-:S05]  /*0050*/  IMAD R12, R12, UR4, R13 ;  /* 0x000000040c0c7c24 */ /* 0x001fca000f8e020d */
[----:B-1----:R-:W-:-:S13]  /*0060*/  ISETP.GE.AND P0, PT, R12, R0, PT ;  /* 0x000000000c00720c */ /* 0x002fda0003f06270 */
[----:B------:R-:W-:Y:S05]  /*0070*/  @P0 EXIT ;  /* 0x000000000000094d */ /* 0x000fea0003800000 */
[----:B------:R-:W0:Y:S01]  /*0080*/  LDCU UR5, c[0x0][0x390] ;  /* 0x00007200ff0577ac */ /* 0x000e220008000800 */
[----:B------:R-:W-:Y:S01]  /*0090*/  IMAD.MOV.U32 R23, RZ, RZ, RZ ;  /* 0x000000ffff177224 */ /* 0x000fe200078e00ff */
[----:B------:R-:W1:Y:S01]  /*00a0*/  LDCU.64 UR8, c[0x0][0x358] ;  /* 0x00006b00ff0877ac */ /* 0x000e620008000a00 */
[----:B0-----:R-:W-:-:S09]  /*00b0*/  UISETP.GE.AND UP0, UPT, UR5, 0x1, UPT ;  /* 0x000000010500788c */ /* 0x001fd2000bf06270 */
[----:B-1----:R-:W-:Y:S05]  /*00c0*/  BRA.U !UP0, `(.L_x_0) ;  /* 0x0000000908c07547 */ /* 0x002fea000b800000 */
[----:B------:R-:W-:Y:S01]  /*00d0*/  UISETP.GE.U32.AND UP1, UPT, UR5, 0x10, UPT ;  /* 0x000000100500788c */ /* 0x000fe2000bf26070 */
[----:B------:R-:W-:Y:S01]  /*00e0*/  SHF.R.S32.HI R3, RZ, 0x1f, R0 ;  /* 0x0000001fff037819 */ /* 0x000fe20000011400 */
[----:B------:R-:W-:Y:S01]  /*00f0*/  ULOP3.LUT UR6, UR5, 0xf, URZ, 0xc0, !UPT ;  /* 0x0000000f05067892 */ /* 0x000fe2000f8ec0ff */
[----:B------:R-:W-:Y:S01]  /*0100*/  SHF.R.S32.HI R13, RZ, 0x1f, R12 ;  /* 0x0000001fff0d7819 */ /* 0x000fe2000001140c */
[----:B------:R-:W-:Y:S01]  /*0110*/  IMAD.MOV.U32 R23, RZ, RZ, RZ ;  /* 0x000000ffff177224 */ /* 0x000fe200078e00ff */
[----:B------:R-:W-:Y:S01]  /*0120*/  UMOV UR4, URZ ;  /* 0x000000ff00047c82 */ /* 0x000fe20008000000 */
[----:B------:R-:W-:-:S03]  /*0130*/  UISETP.NE.AND UP0, UPT, UR6, URZ, UPT ;  /* 0x000000ff0600728c */ /* 0x000fc6000bf05270 */
[----:B------:R-:W-:Y:S08]  /*0140*/  BRA.U !UP1, `(.L_x_1) ;  /* 0x0000000509307547 */ /* 0x000ff0000b800000 */
[----:B------:R-:W0:Y:S01]  /*0150*/  LDCU.64 UR10, c[0x0][0x380] ;  /* 0x00007000ff0a77ac */ /* 0x000e220008000a00 */
[C-C-:B------:R-:W-:Y:S01]  /*0160*/  SHF.L.U64.HI R4, R0.reuse, 0x6, R3.reuse ;  /* 0x0000000600047819 */ /* 0x140fe20000010203 */
[----:B------:R-:W-:Y:S01]  /*0170*/  IMAD.MOV.U32 R23, RZ, RZ, RZ ;  /* 0x000000ffff177224 */ /* 0x000fe200078e00ff */
[C---:B------:R-:W-:Y:S01]  /*0180*/  SHF.L.U64.HI R5, R0.reuse, 0x2, R3 ;  /* 0x0000000200057819 */ /* 0x040fe20000010203 */
[----:B------:R-:W-:Y:S01]  /*0190*/  ULOP3.LUT UR4, UR5, 0x7ffffff0, URZ, 0xc0, !UPT ;  /* 0x7ffffff005047892 */ /* 0x000fe2000f8ec0ff */
[----:B------:R-:W-:-:S03]  /*01a0*/  SHF.L.U32 R2, R0, 0x2, RZ ;  /* 0x0000000200027819 */ /* 0x000fc600000006ff */
[----:B------:R-:W-:Y:S01]  /*01b0*/  UIADD3 UR7, UPT, UPT, -UR4, URZ, URZ ;  /* 0x000000ff04077290 */ /* 0x000fe2000fffe1ff */
[----:B0-----:R-:W-:-:S04]  /*01c0*/  LEA R6, P0, R12, UR10, 0x2 ;  /* 0x0000000a0c067c11 */ /* 0x001fc8000f8010ff */
[----:B------:R-:W-:-:S09]  /*01d0*/  LEA.HI.X R7, R12, UR11, R13, 0x2, P0 ;  /* 0x0000000b0c077c11 */ /* 0x000fd200080f140d */
.L_x_2:
[----:B------:R-:W2:Y:S01]  /*01e0*/  LDG.E.CONSTANT R22, desc[UR8][R6.64] ;  /* 0x0000000806167981 */ /* 0x000ea2000c1e9900 */
[----:B------:R-:W-:-:S05]  /*01f0*/  IADD3 R20, P0, PT, R6, R2, RZ ;  /* 0x0000000206147210 */ /* 0x000fca0007f1e0ff */
[----:B------:R-:W-:-:S05]  /*0200*/  IMAD.X R21, R7, 0x1, R5, P0 ;  /* 0x0000000107157824 */ /* 0x000fca00000e0605 */
[----:B------:R0:W3:Y:S01]  /*0210*/  LDG.E.CONSTANT R8, desc[UR8][R20.64] ;  /* 0x0000000814087981 */ /* 0x0000e2000c1e9900 */
[----:B------:R-:W-:-:S04]  /*0220*/  IADD3 R14, P0, PT, R20, R2, RZ ;  /* 0x00000002140e7210 */ /* 0x000fc80007f1e0ff */
[----:B------:R-:W-:Y:S02]  /*0230*/  IADD3.X R15, PT, PT, R21, R5, RZ, P0, !PT ;  /* 0x00000005150f7210 */ /* 0x000fe400007fe4ff */
[----:B------:R-:W-:-:S03]  /*0240*/  IADD3 R10, P0, PT, R14, R2, RZ ;  /* 0x000000020e0a7210 */ /* 0x000fc60007f1e0ff */
[----:B------:R1:W4:Y:S02]  /*0250*/  LDG.E.CONSTANT R9, desc[UR8][R14.64] ;  /* 0x000000080e097981 */ /* 0x000324000c1e9900 */
[----:B------:R-:W-:Y:S01]  /*0260*/  IMAD.X R11, R15, 0x1, R5, P0 ;  /* 0x000000010f0b7824 */ /* 0x000fe200000e0605 */
[----:B------:R-:W-:-:S04]  /*0270*/  IADD3 R16, P0, PT, R10, R2, RZ ;  /* 0x000000020a107210 */ /* 0x000fc80007f1e0ff */
[----:B------:R-:W5:Y:S01]  /*0280*/  LDG.E.CONSTANT R10, desc[UR8][R10.64] ;  /* 0x000000080a0a7981 */ /* 0x000f62000c1e9900 */
[----:B------:R-:W-:Y:S01]  /*0290*/  IMAD.X R17, R11, 0x1, R5, P0 ;  /* 0x000000010b117824 */ /* 0x000fe200000e0605 */
[----:B------:R-:W-:-:S04]  /*02a0*/  IADD3 R24, P0, PT, R16, R2, RZ ;  /* 0x0000000210187210 */ /* 0x000fc80007f1e0ff */
[----:B------:R-:W-:Y:S02]  /*02b0*/  IADD3.X R25, PT, PT, R17, R5, RZ, P0, !PT ;  /* 0x0000000511197210 */ /* 0x000fe400007fe4ff */
[-C--:B------:R-:W-:Y:S01]  /*02c0*/  IADD3 R18, P0, PT, R24, R2.reuse, RZ ;  /* 0x0000000218127210 */ /* 0x080fe20007f1e0ff */
[----:B------:R1:W5:Y:S04]  /*02d0*/  LDG.E.CONSTANT R11, desc[UR8][R16.64] ;  /* 0x00000008100b7981 */ /* 0x000368000c1e9900 */
[--C-:B------:R-:W-:Y:S01]  /*02e0*/  IMAD.X R19, R25, 0x1, R5.reuse, P0 ;  /* 0x0000000119137824 */ /* 0x100fe200000e0605 */
[-C--:B------:R-:W-:Y:S01]  /*02f0*/  IADD3 R26, P0, PT, R18, R2.reuse, RZ ;  /* 0x00000002121a7210 */ /* 0x080fe20007f1e0ff */
[----:B------:R-:W5:Y:S04]  /*0300*/  LDG.E.CONSTANT R24, desc[UR8][R24.64] ;  /* 0x0000000818187981 */ /* 0x000f68000c1e9900 */
[----:B------:R-:W-:Y:S01]  /*0310*/  IMAD.X R27, R19, 0x1, R5, P0 ;  /* 0x00000001131b7824 */ /* 0x000fe200000e0605 */
[----:B0-----:R-:W-:-:S04]  /*0320*/  IADD3 R20, P0, PT, R26, R2, RZ ;  /* 0x000000021a147210 */ /* 0x001fc80007f1e0ff */
[----:B------:R-:W-:Y:S01]  /*0330*/  IADD3.X R21, PT, PT, R27, R5, RZ, P0, !PT ;  /* 0x000000051b157210 */ /* 0x000fe200007fe4ff */
[----:B------:R0:W5:Y:S01]  /*0340*/  LDG.E.CONSTANT R25, desc[UR8][R18.64] ;  /* 0x0000000812197981 */ /* 0x000162000c1e9900 */
[----:B------:R-:W-:-:S03]  /*0350*/  IADD3 R28, P0, PT, R20, R2, RZ ;  /* 0x00000002141c7210 */ /* 0x000fc60007f1e0ff */
[----:B------:R-:W5:Y:S02]  /*0360*/  LDG.E.CONSTANT R26, desc[UR8][R26.64] ;  /* 0x000000081a1a7981 */ /* 0x000f64000c1e9900 */
[----:B------:R-:W-:Y:S01]  /*0370*/  IMAD.X R29, R21, 0x1, R5, P0 ;  /* 0x00000001151d7824 */ /* 0x000fe200000e0605 */
[----:B-1----:R-:W-:-:S04]  /*0380*/  IADD3 R14, P0, PT, R28, R2, RZ ;  /* 0x000000021c0e7210 */ /* 0x002fc80007f1e0ff */
[----:B------:R-:W-:Y:S01]  /*0390*/  IADD3.X R15, PT, PT, R29, R5, RZ, P0, !PT ;  /* 0x000000051d0f7210 */ /* 0x000fe200007fe4ff */
[----:B------:R-:W5:Y:S01]  /*03a0*/  LDG.E.CONSTANT R28, desc[UR8][R28.64] ;  /* 0x000000081c1c7981 */ /* 0x000f62000c1e9900 */
[----:B------:R-:W-:-:S03]  /*03b0*/  IADD3 R16, P0, PT, R14, R2, RZ ;  /* 0x000000020e107210 */ /* 0x000fc60007f1e0ff */
[----:B------:R1:W5:Y:S02]  /*03c0*/  LDG.E.CONSTANT R27, desc[UR8][R20.64] ;  /* 0x00000008141b7981 */ /* 0x000364000c1e9900 */
[----:B------:R-:W-:Y:S01]  /*03d0*/  IMAD.X R17, R15, 0x1, R5, P0 ;  /* 0x000000010f117824 */ /* 0x000fe200000e0605 */
[-C--:B0-----:R-:W-:Y:S01]  /*03e0*/  IADD3 R18, P0, PT, R16, R2.reuse, RZ ;  /* 0x0000000210127210 */ /* 0x081fe20007f1e0ff */
[----:B------:R2:W5:Y:S03]  /*03f0*/  LDG.E.CONSTANT R14, desc[UR8][R14.64] ;  /* 0x000000080e0e7981 */ /* 0x000566000c1e9900 */
[----:B------:R-:W-:Y:S01]  /*0400*/  IADD3.X R19, PT, PT, R17, R5, RZ, P0, !PT ;  /* 0x0000000511137210 */ /* 0x000fe200007fe4ff */
[----:B------:R-:W5:Y:S01]  /*0410*/  LDG.E.CONSTANT R16, desc[UR8][R16.64] ;  /* 0x0000000810107981 */ /* 0x000f62000c1e9900 */
[----:B-1----:R-:W-:-:S03]  /*0420*/  IADD3 R20, P0, PT, R18, R2, RZ ;  /* 0x0000000212147210 */ /* 0x002fc60007f1e0ff */
[----:B------:R-:W5:Y:S02]  /*0430*/  LDG.E.CONSTANT R18, desc[UR8][R18.64] ;  /* 0x0000000812127981 */ /* 0x000f64000c1e9900 */
[----:B------:R-:W-:-:S05]  /*0440*/  IMAD.X R21, R19, 0x1, R5, P0 ;  /* 0x0000000113157824 */ /* 0x000fca00000e0605 */
[----:B------:R0:W5:Y:S01]  /*0450*/  LDG.E.CONSTANT R29, desc[UR8][R20.64] ;  /* 0x00000008141d7981 */ /* 0x000162000c1e9900 */
[----:B--2---:R-:W-:Y:S01]  /*0460*/  FADD R15, R22, R23 ;  /* 0x00000017160f7221 */ /* 0x004fe20000000000 */
[----:B------:R-:W-:-:S04]  /*0470*/  IADD3 R22, P0, PT, R20, R2, RZ ;  /* 0x0000000214167210 */ /* 0x000fc80007f1e0ff */
[----:B------:R-:W-:Y:S02]  /*0480*/  IADD3.X R23, PT, PT, R21, R5, RZ, P0, !PT ;  /* 0x0000000515177210 */ /* 0x000fe400007fe4ff */
[----:B0-----:R-:W-:Y:S01]  /*0490*/  IADD3 R20, P0, PT, R22, R2, RZ ;  /* 0x0000000216147210 */ /* 0x001fe20007f1e0ff */
[----:B---3--:R-:W-:-:S04]  /*04a0*/  FADD R17, R15, R8 ;  /* 0x000000080f117221 */ /* 0x008fc80000000000 */
[----:B------:R-:W-:Y:S01]  /*04b0*/  IMAD.X R21, R23, 0x1, R5, P0 ;  /* 0x0000000117157824 */ /* 0x000fe200000e0605 */
[----:B------:R-:W2:Y:S04]  /*04c0*/  LDG.E.CONSTANT R8, desc[UR8][R22.64] ;  /* 0x0000000816087981 */ /* 0x000ea8000c1e9900 */
[----:B------:R-:W3:Y:S01]  /*04d0*/  LDG.E.CONSTANT R15, desc[UR8][R20.64] ;  /* 0x00000008140f7981 */ /* 0x000ee2000c1e9900 */
[----:B----4-:R-:W-:-:S04]  /*04e0*/  FADD R9, R17, R9 ;  /* 0x0000000911097221 */ /* 0x010fc80000000000 */
[----:B-----5:R-:W-:-:S04]  /*04f0*/  FADD R10, R9, R10 ;  /* 0x0000000a090a7221 */ /* 0x020fc80000000000 */
[----:B------:R-:W-:-:S04]  /*0500*/  FADD R11, R10, R11 ;  /* 0x0000000b0a0b7221 */ /* 0x000fc80000000000 */
[----:B------:R-:W-:-:S04]  /*0510*/  FADD R24, R11, R24 ;  /* 0x000000180b187221 */ /* 0x000fc80000000000 */
[----:B------:R-:W-:-:S04]  /*0520*/  FADD R25, R24, R25 ;  /* 0x0000001918197221 */ /* 0x000fc80000000000 */
[----:B------:R-:W-:-:S04]  /*0530*/  FADD R26, R25, R26 ;  /* 0x0000001a191a7221 */ /* 0x000fc80000000000 */
[----:B------:R-:W-:-:S04]  /*0540*/  FADD R27, R26, R27 ;  /* 0x0000001b1a1b7221 */ /* 0x000fc80000000000 */
[----:B------:R-:W-:-:S04]  /*0550*/  FADD R27, R27, R28 ;  /* 0x0000001c1b1b7221 */ /* 0x000fc80000000000 */
[----:B------:R-:W-:Y:S01]  /*0560*/  FADD R27, R27, R14 ;  /* 0x0000000e1b1b7221 */ /* 0x000fe20000000000 */
[----:B------:R-:W-:-:S03]  /*0570*/  UIADD3 UR7, UPT, UPT, UR7, 0x10, URZ ;  /* 0x0000001007077890 */ /* 0x000fc6000fffe0ff */
[----:B------:R-:W-:Y:S01]  /*0580*/  FADD R27, R27, R16 ;  /* 0x000000101b1b7221 */ /* 0x000fe20000000000 */
[----:B------:R-:W-:-:S03]  /*0590*/  UISETP.NE.AND UP1, UPT, UR7, URZ, UPT ;  /* 0x000000ff0700728c */ /* 0x000fc6000bf25270 */
[----:B------:R-:W-:-:S04]  /*05a0*/  FADD R18, R27, R18 ;  /* 0x000000121b127221 */ /* 0x000fc80000000000 */
[----:B------:R-:W-:Y:S01]  /*05b0*/  FADD R29, R18, R29 ;  /* 0x0000001d121d7221 */ /* 0x000fe20000000000 */
[----:B------:R-:W-:-:S04]  /*05c0*/  LEA R6, P0, R0, R6, 0x6 ;  /* 0x0000000600067211 */ /* 0x000fc800078030ff */
[----:B------:R-:W-:Y:S01]  /*05d0*/  IADD3.X R7, PT, PT, R7, R4, RZ, P0, !PT ;  /* 0x0000000407077210 */ /* 0x000fe200007fe4ff */
[----:B--2---:R-:W-:-:S04]  /*05e0*/  FADD R8, R29, R8 ;  /* 0x000000081d087221 */ /* 0x004fc80000000000 */
[----:B---3--:R-:W-:Y:S01]  /*05f0*/  FADD R23, R8, R15 ;  /* 0x0000000f08177221 */ /* 0x008fe20000000000 */
[----:B------:R-:W-:Y:S06]  /*0600*/  BRA.U UP1, `(.L_x_2) ;  /* 0xfffffff901f47547 */ /* 0x000fec000b83ffff */
.L_x_1:
[----:B------:R-:W-:Y:S05]  /*0610*/  BRA.U !UP0, `(.L_x_0) ;  /* 0x00000005086c7547 */ /* 0x000fea000b800000 */
[----:B------:R-:W-:Y:S02]  /*0620*/  UISETP.GE.U32.AND UP0, UPT, UR6, 0x8, UPT ;  /* 0x000000080600788c */ /* 0x000fe4000bf06070 */
[----:B------:R-:W-:-:S04]  /*0630*/  ULOP3.LUT UR7, UR5, 0x7, URZ, 0xc0, !UPT ;  /* 0x0000000705077892 */ /* 0x000fc8000f8ec0ff */
[----:B------:R-:W-:-:S03]  /*0640*/  UISETP.NE.AND UP1, UPT, UR7, URZ, UPT ;  /* 0x000000ff0700728c */ /* 0x000fc6000bf25270 */
[----:B------:R-:W-:Y:S08]  /*0650*/  BRA.U !UP0, `(.L_x_3) ;  /* 0x0000000108987547 */ /* 0x000ff0000b800000 */
[----:B------:R-:W0:Y:S01]  /*0660*/  LDCU.64 UR10, c[0x0][0x380] ;  /* 0x00007000ff0a77ac */ /* 0x000e220008000a00 */
[C---:B------:R-:W-:Y:S01]  /*0670*/  IMAD.WIDE.U32 R4, R0.reuse, UR4, R12 ;  /* 0x0000000400047c25 */ /* 0x040fe2000f8e000c */
[----:B------:R-:W-:-:S03]  /*0680*/  SHF.L.U64.HI R9, R0, 0x2, R3 ;  /* 0x0000000200097819 */ /* 0x000fc60000010203 */
[----:B------:R-:W-:Y:S02]  /*0690*/  IMAD.SHL.U32 R7, R0, 0x4, RZ ;  /* 0x0000000400077824 */ /* 0x000fe400078e00ff */
[----:B------:R-:W-:Y:S01]  /*06a0*/  IMAD R5, R3, UR4, R5 ;  /* 0x0000000403057c24 */ /* 0x000fe2000f8e0205 */
[----:B0-----:R-:W-:-:S04]  /*06b0*/  LEA R14, P1, R4, UR10, 0x2 ;  /* 0x0000000a040e7c11 */ /* 0x001fc8000f8210ff */
[-C--:B------:R-:W-:Y:S02]  /*06c0*/  IADD3 R16, P0, PT, R14, R7.reuse, RZ ;  /* 0x000000070e107210 */ /* 0x080fe40007f1e0ff */
[----:B------:R-:W-:Y:S02]  /*06d0*/  LEA.HI.X R15, R4, UR11, R5, 0x2, P1 ;  /* 0x0000000b040f7c11 */ /* 0x000fe400088f1405 */
[----:B------:R-:W-:Y:S02]  /*06e0*/  IADD3 R18, P1, PT, R16, R7, RZ ;  /* 0x0000000710127210 */ /* 0x000fe40007f3e0ff */
[----:B------:R-:W-:Y:S01]  /*06f0*/  IADD3.X R17, PT, PT, R15, R9, RZ, P0, !PT ;  /* 0x000000090f117210 */ /* 0x000fe200007fe4ff */
[----:B------:R-:W2:Y:S01]  /*0700*/  LDG.E.CONSTANT R14, desc[UR8][R14.64] ;  /* 0x000000080e0e7981 */ /* 0x000ea2000c1e9900 */
[----:B------:R-:W-:-:S03]  /*0710*/  IADD3 R20, P0, PT, R18, R7, RZ ;  /* 0x0000000712147210 */ /* 0x000fc60007f1e0ff */
[--C-:B------:R-:W-:Y:S01]  /*0720*/  IMAD.X R19, R17, 0x1, R9.reuse, P1 ;  /* 0x0000000111137824 */ /* 0x100fe200008e0609 */
[----:B------:R-:W-:Y:S01]  /*0730*/  IADD3 R10, P1, PT, R20, R7, RZ ;  /* 0x00000007140a7210 */ /* 0x000fe20007f3e0ff */
[----:B------:R-:W3:Y:S03]  /*0740*/  LDG.E.CONSTANT R17, desc[UR8][R16.64] ;  /* 0x0000000810117981 */ /* 0x000ee6000c1e9900 */
[----:B------:R-:W-:Y:S02]  /*0750*/  IADD3.X R21, PT, PT, R19, R9, RZ, P0, !PT ;  /* 0x0000000913157210 */ /* 0x000fe400007fe4ff */
[----:B------:R-:W4:Y:S01]  /*0760*/  LDG.E.CONSTANT R19, desc[UR8][R18.64] ;  /* 0x0000000812137981 */ /* 0x000f22000c1e9900 */
[----:B------:R-:W-:Y:S02]  /*0770*/  IADD3 R4, P0, PT, R10, R7, RZ ;  /* 0x000000070a047210 */ /* 0x000fe40007f1e0ff */
[----:B------:R-:W-:-:S02]  /*0780*/  IMAD.X R11, R21, 0x1, R9, P1 ;  /* 0x00000001150b7824 */ /* 0x000fc400008e0609 */
[----:B------:R-:W5:Y:S01]  /*0790*/  LDG.E.CONSTANT R21, desc[UR8][R20.64] ;  /* 0x0000000814157981 */ /* 0x000f62000c1e9900 */
[----:B------:R-:W-:Y:S02]  /*07a0*/  IADD3 R6, P1, PT, R4, R7, RZ ;  /* 0x0000000704067210 */ /* 0x000fe40007f3e0ff */
[----:B------:R-:W-:Y:S02]  /*07b0*/  IADD3.X R5, PT, PT, R11, R9, RZ, P0, !PT ;  /* 0x000000090b057210 */ /* 0x000fe400007fe4ff */
[----:B------:R-:W5:Y:S01]  /*07c0*/  LDG.E.CONSTANT R11, desc[UR8][R10.64] ;  /* 0x000000080a0b7981 */ /* 0x000f62000c1e9900 */
[----:B------:R-:W-:Y:S02]  /*07d0*/  IADD3 R8, P0, PT, R6, R7, RZ ;  /* 0x0000000706087210 */ /* 0x000fe40007f1e0ff */
[----:B------:R-:W-:Y:S01]  /*07e0*/  IMAD.X R7, R5, 0x1, R9, P1 ;  /* 0x0000000105077824 */ /* 0x000fe200008e0609 */
[----:B------:R-:W5:Y:S04]  /*07f0*/  LDG.E.CONSTANT R4, desc[UR8][R4.64] ;  /* 0x0000000804047981 */ /* 0x000f68000c1e9900 */
[----:B------:R-:W-:Y:S01]  /*0800*/  IADD3.X R9, PT, PT, R7, R9, RZ, P0, !PT ;  /* 0x0000000907097210 */ /* 0x000fe200007fe4ff */
[----:B------:R-:W5:Y:S04]  /*0810*/  LDG.E.CONSTANT R6, desc[UR8][R6.64] ;  /* 0x0000000806067981 */ /* 0x000f68000c1e9900 */
[----:B------:R-:W5:Y:S01]  /*0820*/  LDG.E.CONSTANT R8, desc[UR8][R8.64] ;  /* 0x0000000808087981 */ /* 0x000f62000c1e9900 */
[----:B------:R-:W-:Y:S01]  /*0830*/  UIADD3 UR4, UPT, UPT, UR4, 0x8, URZ ;  /* 0x0000000804047890 */ /* 0x000fe2000fffe0ff */
[----:B--2---:R-:W-:-:S04]  /*0840*/  FADD R14, R23, R14 ;  /* 0x0000000e170e7221 */ /* 0x004fc80000000000 */
[----:B---3--:R-:W-:-:S04]  /*0850*/  FADD R14, R14, R17 ;  /* 0x000000110e0e7221 */ /* 0x008fc80000000000 */
[----:B----4-:R-:W-:-:S04]  /*0860*/  FADD R14, R14, R19 ;  /* 0x000000130e0e7221 */ /* 0x010fc80000000000 */
[----:B-----5:R-:W-:-:S04]  /*0870*/  FADD R14, R14, R21 ;  /* 0x000000150e0e7221 */ /* 0x020fc80000000000 */
[----:B------:R-:W-:-:S04]  /*0880*/  FADD R11, R14, R11 ;  /* 0x0000000b0e0b7221 */ /* 0x000fc80000000000 */
[----:B------:R-:W-:-:S04]  /*0890*/  FADD R11, R11, R4 ;  /* 0x000000040b0b7221 */ /* 0x000fc80000000000 */
[----:B------:R-:W-:-:S04]  /*08a0*/  FADD R11, R11, R6 ;  /* 0x000000060b0b7221 */ /* 0x000fc80000000000 */
[----:B------:R-:W-:-:S07]  /*08b0*/  FADD R23, R11, R8 ;  /* 0x000000080b177221 */ /* 0x000fce0000000000 */
.L_x_3:
[----:B------:R-:W-:Y:S05]  /*08c0*/  BRA.U !UP1, `(.L_x_0) ;  /* 0x0000000109c07547 */ /* 0x000fea000b800000 */
[----:B------:R-:W-:Y:S02]  /*08d0*/  UISETP.GE.U32.AND UP0, UPT, UR7, 0x4, UPT ;  /* 0x000000040700788c */ /* 0x000fe4000bf06070 */
[----:B------:R-:W-:-:S04]  /*08e0*/  ULOP3.LUT UR5, UR5, 0x3, URZ, 0xc0, !UPT ;  /* 0x0000000305057892 */ /* 0x000fc8000f8ec0ff */
[----:B------:R-:W-:-:S03]  /*08f0*/  UISETP.NE.AND UP1, UPT, UR5, URZ, UPT ;  /* 0x000000ff0500728c */ /* 0x000fc6000bf25270 */
[----:B------:R-:W-:Y:S08]  /*0900*/  BRA.U !UP0, `(.L_x_4) ;  /* 0x0000000108607547 */ /* 0x000ff0000b800000 */
[----:B------:R-:W0:Y:S01]  /*0910*/  LDCU.64 UR6, c[0x0][0x380] ;  /* 0x00007000ff0677ac */ /* 0x000e220008000a00 */
[----:B------:R-:W-:Y:S01]  /*0920*/  MOV R5, R13 ;  /* 0x0000000d00057202 */ /* 0x000fe20000000f00 */
[----:B------:R-:W-:Y:S01]  /*0930*/  IMAD.MOV.U32 R4, RZ, RZ, R12 ;  /* 0x000000ffff047224 */ /* 0x000fe200078e000c */
[C---:B------:R-:W-:Y:S01]  /*0940*/  SHF.L.U64.HI R11, R0.reuse, 0x2, R3 ;  /* 0x00000002000b7819 */ /* 0x040fe20000010203 */
[C---:B------:R-:W-:Y:S02]  /*0950*/  IMAD.SHL.U32 R15, R0.reuse, 0x4, RZ ;  /* 0x00000004000f7824 */ /* 0x040fe400078e00ff */
[----:B------:R-:W-:-:S04]  /*0960*/  IMAD.WIDE.U32 R4, R0, UR4, R4 ;  /* 0x0000000400047c25 */ /* 0x000fc8000f8e0004 */
        /* <DEDUP_REMOVED lines=8> */
[----:B------:R-:W-:Y:S01]  /*09f0*/  IMAD.X R5, R9, 0x1, R11, P1 ;  /* 0x0000000109057824 */ /* 0x000fe200008e060b */
[----:B------:R-:W3:Y:S04]  /*0a00*/  LDG.E.CONSTANT R8, desc[UR8][R8.64] ;  /* 0x0000000808087981 */ /* 0x000ee8000c1e9900 */
[----:B------:R-:W-:Y:S01]  /*0a10*/  IADD3.X R11, PT, PT, R5, R11, RZ, P0, !PT ;  /* 0x0000000b050b7210 */ /* 0x000fe200007fe4ff */
[----:B------:R-:W4:Y:S04]  /*0a20*/  LDG.E.CONSTANT R4, desc[UR8][R4.64] ;  /* 0x0000000804047981 */ /* 0x000f28000c1e9900 */
[----:B------:R-:W5:Y:S01]  /*0a30*/  LDG.E.CONSTANT R10, desc[UR8][R10.64] ;  /* 0x000000080a0a7981 */ /* 0x000f62000c1e9900 */
[----:B------:R-:W-:Y:S01]  /*0a40*/  UIADD3 UR4, UPT, UPT, UR4, 0x4, URZ ;  /* 0x0000000404047890 */ /* 0x000fe2000fffe0ff */
[----:B--2---:R-:W-:-:S04]  /*0a50*/  FADD R23, R23, R6 ;  /* 0x0000000617177221 */ /* 0x004fc80000000000 */
[----:B---3--:R-:W-:-:S04]  /*0a60*/  FADD R23, R23, R8 ;  /* 0x0000000817177221 */ /* 0x008fc80000000000 */
[----:B----4-:R-:W-:-:S04]  /*0a70*/  FADD R23, R23, R4 ;  /* 0x0000000417177221 */ /* 0x010fc80000000000 */
[----:B-----5:R-:W-:-:S07]  /*0a80*/  FADD R23, R23, R10 ;  /* 0x0000000a17177221 */ /* 0x020fce0000000000 */
.L_x_4:
[----:B------:R-:W-:Y:S05]  /*0a90*/  BRA.U !UP1, `(.L_x_0) ;  /* 0x00000001094c7547 */ /* 0x000fea000b800000 */
[----:B------:R-:W0:Y:S01]  /*0aa0*/  LDCU.64 UR6, c[0x0][0x380] ;  /* 0x00007000ff0677ac */ /* 0x000e220008000a00 */
[----:B------:R-:W-:Y:S01]  /*0ab0*/  MOV R5, R13 ;  /* 0x0000000d00057202 */ /* 0x000fe20000000f00 */
[----:B------:R-:W-:Y:S02]  /*0ac0*/  IMAD.MOV.U32 R4, RZ, RZ, R12 ;  /* 0x000000ffff047224 */ /* 0x000fe400078e000c */
[----:B------:R-:W-:Y:S01]  /*0ad0*/  IMAD R9, R3, UR4, RZ ;  /* 0x0000000403097c24 */ /* 0x000fe2000f8e02ff */
[----:B------:R-:W-:Y:S01]  /*0ae0*/  UIADD3 UR5, UPT, UPT, -UR5, URZ, URZ ;  /* 0x000000ff05057290 */ /* 0x000fe2000fffe1ff */
[----:B------:R-:W-:-:S04]  /*0af0*/  IMAD.WIDE.U32 R4, R0, UR4, R4 ;  /* 0x0000000400047c25 */ /* 0x000fc8000f8e0004 */
[----:B------:R-:W-:Y:S01]  /*0b00*/  IMAD.IADD R5, R5, 0x1, R9 ;  /* 0x0000000105057824 */ /* 0x000fe200078e0209 */
[----:B------:R-:W-:Y:S02]  /*0b10*/  SHF.L.U64.HI R9, R0, 0x2, R3 ;  /* 0x0000000200097819 */ /* 0x000fe40000010203 */
[----:B0-----:R-:W-:-:S04]  /*0b20*/  LEA R7, P0, R4, UR6, 0x2 ;  /* 0x0000000604077c11 */ /* 0x001fc8000f8010ff */
[----:B------:R-:W-:-:S09]  /*0b30*/  LEA.HI.X R4, R4, UR7, R5, 0x2, P0 ;  /* 0x0000000704047c11 */ /* 0x000fd200080f1405 */
.L_x_5:
[----:B------:R-:W-:Y:S01]  /*0b40*/  MOV R2, R7 ;  /* 0x0000000700027202 */ /* 0x000fe20000000f00 */
[----:B------:R-:W-:-:S05]  /*0b50*/  IMAD.MOV.U32 R3, RZ, RZ, R4 ;  /* 0x000000ffff037224 */ /* 0x000fca00078e0004 */
[----:B------:R-:W2:Y:S01]  /*0b60*/  LDG.E.CONSTANT R2, desc[UR8][R2.64] ;  /* 0x0000000802027981 */ /* 0x000ea2000c1e9900 */
[----:B------:R-:W-:Y:S01]  /*0b70*/  UIADD3 UR5, UPT, UPT, UR5, 0x1, URZ ;  /* 0x0000000105057890 */ /* 0x000fe2000fffe0ff */
[----:B------:R-:W-:-:S03]  /*0b80*/  LEA R7, P0, R0, R7, 0x2 ;  /* 0x0000000700077211 */ /* 0x000fc600078010ff */
[----:B------:R-:W-:Y:S01]  /*0b90*/  UISETP.NE.AND UP0, UPT, UR5, URZ, UPT ;  /* 0x000000ff0500728c */ /* 0x000fe2000bf05270 */
[----:B------:R-:W-:Y:S01]  /*0ba0*/  IADD3.X R4, PT, PT, R4, R9, RZ, P0, !PT ;  /* 0x0000000904047210 */ /* 0x000fe200007fe4ff */
[----:B--2---:R-:W-:-:S07]  /*0bb0*/  FADD R23, R2, R23 ;  /* 0x0000001702177221 */ /* 0x004fce0000000000 */
[----:B------:R-:W-:Y:S05]  /*0bc0*/  BRA.U UP0, `(.L_x_5) ;  /* 0xfffffffd00dc7547 */ /* 0x000fea000b83ffff */
.L_x_0:
[----:B------:R-:W0:Y:S02]  /*0bd0*/  LDC.64 R2, c[0x0][0x388] ;  /* 0x0000e200ff027b82 */ /* 0x000e240000000a00 */
[----:B0-----:R-:W-:-:S05]  /*0be0*/  IMAD.WIDE R12, R12, 0x4, R2 ;  /* 0x000000040c0c7825 */ /* 0x001fca00078e0202 */
[----:B------:R-:W-:Y:S01]  /*0bf0*/  REDG.E.ADD.F32.FTZ.RN.STRONG.GPU desc[UR8][R12.64], R23 ;  /* 0x000000170c0079a6 */ /* 0x000fe2000c12f308 */
[----:B------:R-:W-:Y:S05]  /*0c00*/  EXIT ;  /* 0x000000000000794d */ /* 0x000fea0003800000 */
.L_x_6:
[----:B------:R-:W-:-:S00]  /*0c10*/  BRA `(.L_x_6) ;  /* 0xfffffffc00fc7947 */ /* 0x000fc0000383ffff */
[----:B------:R-:W-:-:S00]  /*0c20*/  NOP ;  /* 0x0000000000007918 */ /* 0x000fc00000000000 */
        /* <DEDUP_REMOVED lines=13> */
.L_x_50:


//--------------------- .text._ZN2ai20k_add_transpose_intoEPfPKfii --------------------------
	.section	.text._ZN2ai20k_add_transpose_intoEPfPKfii,"ax",@progbits
	.align	128
        .global         _ZN2ai20k_add_transpose_intoEPfPKfii
        .type           _ZN2ai20k_add_transpose_intoEPfPKfii,@function
        .size           _ZN2ai20k_add_transpose_intoEPfPKfii,(.L_x_51 - _ZN2ai20k_add_transpose_intoEPfPKfii)
        .other          _ZN2ai20k_add_transpose_intoEPfPKfii,@"STO_CUDA_ENTRY STV_DEFAULT"
_ZN2ai20k_add_transpose_intoEPfPKfii:
.text._ZN2ai20k_add_transpose_intoEPfPKfii:
[----:B------:R-:W-:Y:S01]  /*0000*/  LDC R1, c[0x0][0x37c] ;  /* 0x0000df00ff017b82 */ /* 0x000fe20000000800 */
[----:B------:R-:W0:Y:S07]  /*0010*/  S2R R7, SR_TID.X ;  /* 0x0000000000077919 */ /* 0x000e2e0000002100 */
[----:B------:R-:W0:Y:S01]  /*0020*/  S2UR UR4, SR_CTAID.X ;  /* 0x00000000000479c3 */ /* 0x000e220000002500 */
[----:B------:R-:W1:Y:S01]  /*0030*/  LDCU.64 UR8, c[0x0][0x390] ;  /* 0x00007200ff0877ac */ /* 0x000e620008000a00 */
[----:B------:R-:W2:Y:S06]  /*0040*/  S2R R3, SR_TID.Y ;  /* 0x0000000000037919 */ /* 0x000eac0000002200 */
[----:B------:R-:W0:Y:S08]  /*0050*/  LDC R6, c[0x0][0x360] ;  /* 0x0000d800ff067b82 */ /* 0x000e300000000800 */
[----:B------:R-:W2:Y:S08]  /*0060*/  S2UR UR5, SR_CTAID.Y ;  /* 0x00000000000579c3 */ /* 0x000eb00000002600 */
[----:B------:R-:W2:Y:S01]  /*0070*/  LDC R2, c[0x0][0x364] ;  /* 0x0000d900ff027b82 */ /* 0x000ea20000000800 */
[----:B0-----:R-:W-:-:S05]  /*0080*/  IMAD R6, R6, UR4, R7 ;  /* 0x0000000406067c24 */ /* 0x001fca000f8e0207 */
[----:B-1----:R-:W-:Y:S01]  /*0090*/  ISETP.GE.AND P0, PT, R6, UR9, PT ;  /* 0x0000000906007c0c */ /* 0x002fe2000bf06270 */
[----:B--2---:R-:W-:-:S05]  /*00a0*/  IMAD R2, R2, UR5, R3 ;  /* 0x0000000502027c24 */ /* 0x004fca000f8e0203 */
[----:B------:R-:W-:-:S13]  /*00b0*/  ISETP.GE.OR P0, PT, R2, UR8, P0 ;  /* 0x0000000802007c0c */ /* 0x000fda0008706670 */
[----:B------:R-:W-:Y:S05]  /*00c0*/  @P0 EXIT ;  /* 0x000000000000094d */ /* 0x000fea0003800000 */
[----:B------:R-:W0:Y:S01]  /*00d0*/  LDCU.128 UR12, c[0x0][0x380] ;  /* 0x00007000ff0c77ac */ /* 0x000e220008000c00 */
[----:B------:R-:W-:Y:S01]  /*00e0*/  HFMA2 R3, -RZ, RZ, 0, 0 ;  /* 0x00000000ff037431 */ /* 0x000fe200000001ff */
[--C-:B------:R-:W-:Y:S01]  /*00f0*/  SHF.R.S32.HI R7, RZ, 0x1f, R6.reuse ;  /* 0x0000001fff077819 */ /* 0x100fe20000011406 */
[----:B------:R-:W-:Y:S01]  /*0100*/  USHF.R.S32.HI UR6, URZ, 0x1f, UR9 ;  /* 0x0000001fff067899 */ /* 0x000fe20008011409 */
[----:B------:R-:W1:Y:S01]  /*0110*/  LDCU.64 UR4, c[0x0][0x358] ;  /* 0x00006b00ff0477ac */ /* 0x000e620008000a00 */
[----:B------:R-:W-:-:S04]  /*0120*/  IMAD.WIDE.U32 R8, R2, UR9, R6 ;  /* 0x0000000902087c25 */ /* 0x000fc8000f8e0006 */
[----:B------:R-:W-:-:S04]  /*0130*/  IMAD.WIDE.U32 R4, R6, UR8, R2 ;  /* 0x0000000806047c25 */ /* 0x000fc8000f8e0002 */
[----:B------:R-:W-:Y:S02]  /*0140*/  IMAD R3, R2, UR6, RZ ;  /* 0x0000000602037c24 */ /* 0x000fe4000f8e02ff */
[----:B------:R-:W-:Y:S01]  /*0150*/  IMAD R7, R7, UR8, R5 ;  /* 0x0000000807077c24 */ /* 0x000fe2000f8e0205 */
[----:B0-----:R-:W-:Y:S02]  /*0160*/  LEA R6, P0, R4, UR14, 0x2 ;  /* 0x0000000e04067c11 */ /* 0x001fe4000f8010ff */
[----:B------:R-:W-:Y:S02]  /*0170*/  LEA R2, P1, R8, UR12, 0x2 ;  /* 0x0000000c08027c11 */ /* 0x000fe4000f8210ff */
[----:B------:R-:W-:Y:S02]  /*0180*/  IADD3 R3, PT, PT, R9, R3, RZ ;  /* 0x0000000309037210 */ /* 0x000fe40007ffe0ff */
[----:B------:R-:W-:Y:S02]  /*0190*/  LEA.HI.X R7, R4, UR15, R7, 0x2, P0 ;  /* 0x0000000f04077c11 */ /* 0x000fe400080f1407 */
[----:B------:R-:W-:-:S03]  /*01a0*/  LEA.HI.X R3, R8, UR13, R3, 0x2, P1 ;  /* 0x0000000d08037c11 */ /* 0x000fc600088f1403 */
[----:B-1----:R-:W2:Y:S04]  /*01b0*/  LDG.E.CONSTANT R6, desc[UR4][R6.64] ;  /* 0x0000000406067981 */ /* 0x002ea8000c1e9900 */
[----:B------:R-:W2:Y:S02]  /*01c0*/  LDG.E R5, desc[UR4][R2.64] ;  /* 0x0000000402057981 */ /* 0x000ea4000c1e1900 */
[----:B--2---:R-:W-:-:S05]  /*01d0*/  FADD R5, R6, R5 ;  /* 0x0000000506057221 */ /* 0x004fca0000000000 */
[----:B------:R-:W-:Y:S01]  /*01e0*/  STG.E desc[UR4][R2.64], R5 ;  /* 0x0000000502007986 */ /* 0x000fe2000c101904 */
[----:B------:R-:W-:Y:S05]  /*01f0*/  EXIT ;  /* 0x000000000000794d */ /* 0x000fea0003800000 */
.L_x_7:
        /* <DEDUP_REMOVED lines=16> */
.L_x_51:


//--------------------- .text._ZN2ai14k_transpose_MNEPKfPfii --------------------------
	.section	.text._ZN2ai14k_transpose_MNEPKfPfii,"ax",@progbits
	.align	128
        .global         _ZN2ai14k_transpose_MNEPKfPfii
        .type           _ZN2ai14k_transpose_MNEPKfPfii,@function
        .size           _ZN2ai14k_transpose_MNEPKfPfii,(.L_x_52 - _ZN2ai14k_transpose_MNEPKfPfii)
        .other          _ZN2ai14k_transpose_MNEPKfPfii,@"STO_CUDA_ENTRY STV_DEFAULT"
_ZN2ai14k_transpose_MNEPKfPfii:
.text._ZN2ai14k_transpose_MNEPKfPfii:
        /* <DEDUP_REMOVED lines=14> */
[--C-:B------:R-:W-:Y:S01]  /*00e0*/  SHF.R.S32.HI R5, RZ, 0x1f, R4.reuse ;  /* 0x0000001fff057819 */ /* 0x100fe20000011404 */
[----:B------:R-:W-:Y:S01]  /*00f0*/  USHF.R.S32.HI UR6, URZ, 0x1f, UR9 ;  /* 0x0000001fff067899 */ /* 0x000fe20008011409 */
[----:B------:R-:W1:Y:S01]  /*0100*/  LDCU.64 UR4, c[0x0][0x358] ;  /* 0x00006b00ff0477ac */ /* 0x000e620008000a00 */
[----:B------:R-:W-:-:S04]  /*0110*/  IMAD.WIDE.U32 R2, R8, UR9, R4 ;  /* 0x0000000908027c25 */ /* 0x000fc8000f8e0004 */
[----:B------:R-:W-:-:S04]  /*0120*/  IMAD R7, R8, UR6, RZ ;  /* 0x0000000608077c24 */ /* 0x000fc8000f8e02ff */
[----:B------:R-:W-:Y:S01]  /*0130*/  IMAD.IADD R3, R3, 0x1, R7 ;  /* 0x0000000103037824 */ /* 0x000fe200078e0207 */
[----:B0-----:R-:W-:-:S04]  /*0140*/  LEA R6, P0, R2, UR12, 0x2 ;  /* 0x0000000c02067c11 */ /* 0x001fc8000f8010ff */
[----:B------:R-:W-:-:S06]  /*0150*/  LEA.HI.X R7, R2, UR13, R3, 0x2, P0 ;  /* 0x0000000d02077c11 */ /* 0x000fcc00080f1403 */
[----:B-1----:R-:W2:Y:S01]  /*0160*/  LDG.E.CONSTANT R7, desc[UR4][R6.64] ;  /* 0x0000000406077981 */ /* 0x002ea2000c1e9900 */
[----:B------:R-:W-:-:S03]  /*0170*/  HFMA2 R9, -RZ, RZ, 0, 0 ;  /* 0x00000000ff097431 */ /* 0x000fc600000001ff */
[----:B------:R-:W-:-:S04]  /*0180*/  IMAD.WIDE.U32 R2, R4, UR8, R8 ;  /* 0x0000000804027c25 */ /* 0x000fc8000f8e0008 */
[----:B------:R-:W-:Y:S01]  /*0190*/  IMAD R5, R5, UR8, R3 ;  /* 0x0000000805057c24 */ /* 0x000fe2000f8e0203 */
[----:B------:R-:W-:-:S04]  /*01a0*/  LEA R4, P0, R2, UR14, 0x2 ;  /* 0x0000000e02047c11 */ /* 0x000fc8000f8010ff */
[----:B------:R-:W-:-:S05]  /*01b0*/  LEA.HI.X R5, R2, UR15, R5, 0x2, P0 ;  /* 0x0000000f02057c11 */ /* 0x000fca00080f1405 */
[----:B--2---:R-:W-:Y:S01]  /*01c0*/  STG.E desc[UR4][R4.64], R7 ;  /* 0x0000000704007986 */ /* 0x004fe2000c101904 */
[----:B------:R-:W-:Y:S05]  /*01d0*/  EXIT ;  /* 0x000000000000794d */ /* 0x000fea0003800000 */
.L_x_8:
        /* <DEDUP_REMOVED lines=10> */
.L_x_52:


//--------------------- .text._ZN2ai23k_add_dhnext_into_growsEPKfPfiii --------------------------
	.section	.text._ZN2ai23k_add_dhnext_into_growsEPKfPfiii,"ax",@progbits
	.align	128
        .global         _ZN2ai23k_add_dhnext_into_growsEPKfPfiii
        .type           _ZN2ai23k_add_dhnext_into_growsEPKfPfiii,@function
        .size           _ZN2ai23k_add_dhnext_into_growsEPKfPfiii,(.L_x_53 - _ZN2ai23k_add_dhnext_into_growsEPKfPfiii)
        .other          _ZN2ai23k_add_dhnext_into_growsEPKfPfiii,@"STO_CUDA_ENTRY STV_DEFAULT"
_ZN2ai23k_add_dhnext_into_growsEPKfPfiii:
.text._ZN2ai23k_add_dhnext_into_growsEPKfPfiii:
[----:B------:R-:W-:Y:S01]  /*0000*/  LDC R1, c[0x0][0x37c] ;  /* 0x0000df00ff017b82 */ /* 0x000fe20000000800 */
[----:B------:R-:W0:Y:S07]  /*0010*/  S2R R7, SR_TID.X ;  /* 0x0000000000077919 */ /* 0x000e2e0000002100 */
[----:B------:R-:W0:Y:S01]  /*0020*/  S2UR UR4, SR_CTAID.X ;  /* 0x00000000000479c3 */ /* 0x000e220000002500 */
[----:B------:R-:W1:Y:S01]  /*0030*/  LDCU UR7, c[0x0][0x398] ;  /* 0x00007300ff0777ac */ /* 0x000e620008000800 */
[----:B------:R-:W2:Y:S01]  /*0040*/  S2R R0, SR_TID.Y ;  /* 0x0000000000007919 */ /* 0x000ea20000002200 */
[----:B------:R-:W3:Y:S05]  /*0050*/  LDCU UR6, c[0x0][0x390] ;  /* 0x00007200ff0677ac */ /* 0x000eea0008000800 */
[----:B------:R-:W0:Y:S08]  /*0060*/  LDC R6, c[0x0][0x360] ;  /* 0x0000d800ff067b82 */ /* 0x000e300000000800 */
[----:B------:R-:W2:Y:S08]  /*0070*/  S2UR UR5, SR_CTAID.Y ;  /* 0x00000000000579c3 */ /* 0x000eb00000002600 */
[----:B------:R-:W2:Y:S01]  /*0080*/  LDC R3, c[0x0][0x364] ;  /* 0x0000d900ff037b82 */ /* 0x000ea20000000800 */
[----:B0-----:R-:W-:-:S05]  /*0090*/  IMAD R6, R6, UR4, R7 ;  /* 0x0000000406067c24 */ /* 0x001fca000f8e0207 */
[----:B-1----:R-:W-:Y:S01]  /*00a0*/  ISETP.GE.AND P0, PT, R6, UR7, PT ;  /* 0x0000000706007c0c */ /* 0x002fe2000bf06270 */
[----:B--2---:R-:W-:-:S05]  /*00b0*/  IMAD R3, R3, UR5, R0 ;  /* 0x0000000503037c24 */ /* 0x004fca000f8e0200 */
[----:B---3--:R-:W-:-:S13]  /*00c0*/  ISETP.GE.OR P0, PT, R3, UR6, P0 ;  /* 0x0000000603007c0c */ /* 0x008fda0008706670 */
[----:B------:R-:W-:Y:S05]  /*00d0*/  @P0 EXIT ;  /* 0x000000000000094d */ /* 0x000fea0003800000 */
[----:B------:R-:W0:Y:S01]  /*00e0*/  LDC R5, c[0x0][0x394] ;  /* 0x0000e500ff057b82 */ /* 0x000e220000000800 */
[----:B------:R-:W1:Y:S01]  /*00f0*/  LDCU.128 UR8, c[0x0][0x380] ;  /* 0x00007000ff0877ac */ /* 0x000e620008000c00 */
[----:B------:R-:W-:Y:S01]  /*0100*/  SHF.R.S32.HI R7, RZ, 0x1f, R6 ;  /* 0x0000001fff077819 */ /* 0x000fe20000011406 */
[----:B------:R-:W-:Y:S01]  /*0110*/  USHF.R.S32.HI UR6, URZ, 0x1f, UR7 ;  /* 0x0000001fff067899 */ /* 0x000fe20008011407 */
[----:B------:R-:W2:Y:S05]  /*0120*/  LDCU.64 UR4, c[0x0][0x358] ;  /* 0x00006b00ff0477ac */ /* 0x000eaa0008000a00 */
[----:B------:R-:W-:Y:S02]  /*0130*/  IMAD R11, R3, UR6, RZ ;  /* 0x00000006030b7c24 */ /* 0x000fe4000f8e02ff */
[----:B0-----:R-:W-:Y:S01]  /*0140*/  VIADD R0, R5, UR7 ;  /* 0x0000000705007c36 */ /* 0x001fe20008000000 */
[----:B------:R-:W-:-:S04]  /*0150*/  IADD3 R4, P0, PT, R6, R5, RZ ;  /* 0x0000000506047210 */ /* 0x000fc80007f1e0ff */
[----:B------:R-:W-:Y:S01]  /*0160*/  LEA.HI.X.SX32 R5, R5, R7, 0x1, P0 ;  /* 0x0000000705057211 */ /* 0x000fe200000f0eff */
[----:B------:R-:W-:Y:S01]  /*0170*/  IMAD.WIDE.U32 R6, R3, UR7, R6 ;  /* 0x0000000703067c25 */ /* 0x000fe2000f8e0006 */
[----:B------:R-:W-:-:S03]  /*0180*/  SHF.R.S32.HI R2, RZ, 0x1f, R0 ;  /* 0x0000001fff027819 */ /* 0x000fc60000011400 */
[----:B------:R-:W-:-:S04]  /*0190*/  IMAD.WIDE.U32 R4, R3, R0, R4 ;  /* 0x0000000003047225 */ /* 0x000fc800078e0004 */
[----:B------:R-:W-:Y:S01]  /*01a0*/  IMAD R9, R2, R3, RZ ;  /* 0x0000000302097224 */ /* 0x000fe200078e02ff */
[----:B-1----:R-:W-:Y:S01]  /*01b0*/  LEA R2, P1, R6, UR10, 0x2 ;  /* 0x0000000a06027c11 */ /* 0x002fe2000f8210ff */
[----:B------:R-:W-:Y:S01]  /*01c0*/  IMAD.IADD R3, R7, 0x1, R11 ;  /* 0x0000000107037824 */ /* 0x000fe200078e020b */
[----:B------:R-:W-:Y:S01]  /*01d0*/  LEA R8, P0, R4, UR8, 0x2 ;  /* 0x0000000804087c11 */ /* 0x000fe2000f8010ff */
[----:B------:R-:W-:-:S03]  /*01e0*/  IMAD.IADD R5, R5, 0x1, R9 ;  /* 0x0000000105057824 */ /* 0x000fc600078e0209 */
[----:B------:R-:W-:Y:S02]  /*01f0*/  LEA.HI.X R3, R6, UR11, R3, 0x2, P1 ;  /* 0x0000000b06037c11 */ /* 0x000fe400088f1403 */
[----:B------:R-:W-:-:S03]  /*0200*/  LEA.HI.X R9, R4, UR9, R5, 0x2, P0 ;  /* 0x0000000904097c11 */ /* 0x000fc600080f1405 */
[----:B--2---:R-:W2:Y:S04]  /*0210*/  LDG.E R5, desc[UR4][R2.64] ;  /* 0x0000000402057981 */ /* 0x004ea8000c1e1900 */
[----:B------:R-:W2:Y:S02]  /*0220*/  LDG.E.CONSTANT R8, desc[UR4][R8.64] ;  /* 0x0000000408087981 */ /* 0x000ea4000c1e9900 */
[----:B--2---:R-:W-:-:S05]  /*0230*/  FADD R5, R8, R5 ;  /* 0x0000000508057221 */ /* 0x004fca0000000000 */
[----:B------:R-:W-:Y:S01]  /*0240*/  STG.E desc[UR4][R2.64], R5 ;  /* 0x0000000502007986 */ /* 0x000fe2000c101904 */
[----:B------:R-:W-:Y:S05]  /*0250*/  EXIT ;  /* 0x000000000000794d */ /* 0x000fea0003800000 */
.L_x_9:
        /* <DEDUP_REMOVED lines=10> */
.L_x_53:


//--------------------- .text._ZN2ai23k_apply_dact_rows_localEPKfS1_Pfiiif --------------------------
	.section	.text._ZN2ai23k_apply_dact_rows_localEPKfS1_Pfiiif,"ax",@progbits
	.align	128
        .global         _ZN2ai23k_apply_dact_rows_localEPKfS1_Pfiiif
        .type           _ZN2ai23k_apply_dact_rows_localEPKfS1_Pfiiif,@function
        .size           _ZN2ai23k_apply_dact_rows_localEPKfS1_Pfiiif,(.L_x_48 - _ZN2ai23k_apply_dact_rows_localEPKfS1_Pfiiif)
        .other          _ZN2ai23k_apply_dact_rows_localEPKfS1_Pfiiif,@"STO_CUDA_ENTRY STV_DEFAULT"
_ZN2ai23k_apply_dact_rows_localEPKfS1_Pfiiif:
.text._ZN2ai23k_apply_dact_rows_localEPKfS1_Pfiiif:
        /* <DEDUP_REMOVED lines=13> */
[----:B------:R-:W-:Y:S01]  /*00d0*/  USHF.R.S32.HI UR4, URZ, 0x1f, UR7 ;  /* 0x0000001fff047899 */ /* 0x000fe20008011407 */
[--C-:B------:R-:W-:Y:S01]  /*00e0*/  SHF.R.S32.HI R5, RZ, 0x1f, R4.reuse ;  /* 0x0000001fff057819 */ /* 0x100fe20000011404 */
[----:B------:R-:W0:Y:S01]  /*00f0*/  LDCU.128 UR8, c[0x0][0x380] ;  /* 0x00007000ff0877ac */ /* 0x000e220008000c00 */
[----:B------:R-:W1:Y:S03]  /*0100*/  LDC R0, c[0x0][0x3a0] ;  /* 0x0000e800ff007b82 */ /* 0x000e660000000800 */
[C---:B------:R-:W-:Y:S02]  /*0110*/  IMAD R7, R3.reuse, UR4, RZ ;  /* 0x0000000403077c24 */ /* 0x040fe4000f8e02ff */
[----:B------:R-:W-:-:S03]  /*0120*/  IMAD.WIDE.U32 R4, R3, UR7, R4 ;  /* 0x0000000703047c25 */ /* 0x000fc6000f8e0004 */
[----:B------:R-:W2:Y:S01]  /*0130*/  LDCU.64 UR4, c[0x0][0x358] ;  /* 0x00006b00ff0477ac */ /* 0x000ea20008000a00 */
[----:B------:R-:W-:Y:S01]  /*0140*/  IMAD.SHL.U32 R3, R4, 0x4, RZ ;  /* 0x0000000404037824 */ /* 0x000fe200078e00ff */
[----:B------:R-:W-:-:S04]  /*0150*/  IADD3 R5, PT, PT, R5, R7, RZ ;  /* 0x0000000705057210 */ /* 0x000fc80007ffe0ff */
[----:B------:R-:W-:Y:S02]  /*0160*/  SHF.L.U64.HI R4, R4, 0x2, R5 ;  /* 0x0000000204047819 */ /* 0x000fe40000010205 */
[C---:B0-----:R-:W-:Y:S02]  /*0170*/  IADD3 R6, P0, PT, R3.reuse, UR10, RZ ;  /* 0x0000000a03067c10 */ /* 0x041fe4000ff1e0ff */
[----:B------:R-:W-:Y:S02]  /*0180*/  IADD3 R8, P1, PT, R3, UR8, RZ ;  /* 0x0000000803087c10 */ /* 0x000fe4000ff3e0ff */
[C---:B------:R-:W-:Y:S02]  /*0190*/  IADD3.X R7, PT, PT, R4.reuse, UR11, RZ, P0, !PT ;  /* 0x0000000b04077c10 */ /* 0x040fe400087fe4ff */
[----:B------:R-:W-:-:S03]  /*01a0*/  IADD3.X R9, PT, PT, R4, UR9, RZ, P1, !PT ;  /* 0x0000000904097c10 */ /* 0x000fc60008ffe4ff */
[----:B--2---:R0:W5:Y:S04]  /*01b0*/  LDG.E.CONSTANT R2, desc[UR4][R6.64] ;  /* 0x0000000406027981 */ /* 0x004168000c1e9900 */
[----:B------:R0:W5:Y:S01]  /*01c0*/  LDG.E.CONSTANT R5, desc[UR4][R8.64] ;  /* 0x0000000408057981 */ /* 0x000162000c1e9900 */
[----:B-1----:R-:W-:-:S13]  /*01d0*/  ISETP.GT.AND P0, PT, R0, 0x2, PT ;  /* 0x000000020000780c */ /* 0x002fda0003f04270 */
[----:B0-----:R-:W-:Y:S05]  /*01e0*/  @P0 BRA `(.L_x_10) ;  /* 0x0000000000340947 */ /* 0x001fea0003800000 */
[----:B------:R-:W-:-:S04]  /*01f0*/  IADD3 R0, PT, PT, R0, -0x1, RZ ;  /* 0xffffffff00007810 */ /* 0x000fc80007ffe0ff */
[----:B------:R-:W-:-:S05]  /*0200*/  VIMNMX.U32 R0, PT, PT, R0, 0x2, PT ;  /* 0x0000000200007848 */ /* 0x000fca0003fe0000 */
[----:B------:R-:W-:-:S04]  /*0210*/  IMAD.SHL.U32 R0, R0, 0x4, RZ ;  /* 0x0000000400007824 */ /* 0x000fc800078e00ff */
[----:B------:R-:W0:Y:S02]  /*0220*/  LDC R6, c[0x2][R0] ;  /* 0x0080000000067b82 */ /* 0x000e240000000800 */
[----:B0-----:R-:W-:-:S04]  /*0230*/  SHF.R.S32.HI R7, RZ, 0x1f, R6 ;  /* 0x0000001fff077819 */ /* 0x001fc80000011406 */
.L_x_30:
[----:B------:R-:W-:Y:S05]  /*0240*/  BRX R6 -0x250                                                     (*"BRANCH_TARGETS .L_x_31,.L_x_32,.L_x_11"*) ;  /* 0xfffffffc066c7949 */ /* 0x000fea000383ffff */
.L_x_32:
[----:B------:R-:W0:Y:S01]  /*0250*/  LDCU UR6, c[0x0][0x3a4] ;  /* 0x00007480ff0677ac */ /* 0x000e220008000800 */
[----:B-----5:R-:W-:-:S13]  /*0260*/  FSETP.GT.AND P0, PT, R2, RZ, PT ;  /* 0x000000ff0200720b */ /* 0x020fda0003f04000 */
[----:B0-----:R-:W-:Y:S01]  /*0270*/  @!P0 FMUL R5, R5, UR6 ;  /* 0x0000000605058c20 */ /* 0x001fe20008400000 */
[----:B------:R-:W-:Y:S06]  /*0280*/  BRA `(.L_x_11) ;  /* 0x0000000400487947 */ /* 0x000fec0003800000 */
.L_x_31:
[----:B-----5:R-:W-:-:S04]  /*0290*/  FSETP.GT.AND P0, PT, R2, RZ, PT ;  /* 0x000000ff0200720b */ /* 0x020fc80003f04000 */
[----:B------:R-:W-:Y:S01]  /*02a0*/  FSEL R5, R5, RZ, P0 ;  /* 0x000000ff05057208 */ /* 0x000fe20000000000 */
[----:B------:R-:W-:Y:S08]  /*02b0*/  BRA `(.L_x_11) ;  /* 0x00000004003c7947 */ /* 0x000ff00003800000 */
.L_x_10:
[----:B------:R-:W-:-:S04]  /*02c0*/  MOV R7, 0xfffffffd ;  /* 0xfffffffd00077802 */ /* 0x000fc80000000f00 */
[----:B------:R-:W-:-:S05]  /*02d0*/  VIADDMNMX.U32 R0, R0, R7, 0x3, PT ;  /* 0x0000000300007446 */ /* 0x000fca0003800007 */
[----:B------:R-:W-:-:S04]  /*02e0*/  IMAD.SHL.U32 R0, R0, 0x4, RZ ;  /* 0x0000000400007824 */ /* 0x000fc800078e00ff */
[----:B------:R-:W0:Y:S02]  /*02f0*/  LDC R6, c[0x2][R0+0xc] ;  /* 0x0080030000067b82 */ /* 0x000e240000000800 */
[----:B0-----:R-:W-:-:S04]  /*0300*/  SHF.R.S32.HI R7, RZ, 0x1f, R6 ;  /* 0x0000001fff077819 */ /* 0x001fc80000011406 */
.L_x_34:
[----:B------:R-:W-:Y:S05]  /*0310*/  BRX R6 -0x320                                                     (*"BRANCH_TARGETS .L_x_35,.L_x_36,.L_x_37,.L_x_11"*) ;  /* 0xfffffffc06387949 */ /* 0x000fea000383ffff */
.L_x_37:
[C---:B-----5:R-:W-:Y:S01]  /*0320*/  FMUL R0, |R2|.reuse, 2.8853900432586669922 ;  /* 0x4038aa3b02007820 */ /* 0x060fe20000400200 */
[----:B------:R-:W-:Y:S02]  /*0330*/  HFMA2 R8, -RZ, RZ, 1.125, -9232 ;  /* 0x3c80f082ff087431 */ /* 0x000fe400000001ff */
[C---:B------:R-:W-:Y:S01]  /*0340*/  FMUL R9, R2.reuse, R2 ;  /* 0x0000000202097220 */ /* 0x040fe20000400000 */
[----:B------:R-:W-:Y:S01]  /*0350*/  IMAD.MOV.U32 R7, RZ, RZ, 0x3f800000 ;  /* 0x3f800000ff077424 */ /* 0x000fe200078e00ff */
[C---:B------:R-:W-:Y:S01]  /*0360*/  FSETP.GE.AND P1, PT, |R2|.reuse, 0.60000002384185791016, PT ;  /* 0x3f19999a0200780b */ /* 0x040fe20003f26200 */
[----:B------:R-:W0:Y:S01]  /*0370*/  MUFU.EX2 R0, R0 ;  /* 0x0000000000007308 */ /* 0x000e220000000800 */
[----:B------:R-:W-:Y:S01]  /*0380*/  FSETP.GE.AND P0, PT, |R2|, 9.010913848876953125, PT ;  /* 0x41102cb40200780b */ /* 0x000fe20003f06200 */
[----:B------:R-:W-:-:S04]  /*0390*/  FFMA R8, R9, R8, -0.052303962409496307373 ;  /* 0xbd563cae09087423 */ /* 0x000fc80000000008 */
[----:B------:R-:W-:Y:S01]  /*03a0*/  FFMA R8, R9, R8, 0.1331529766321182251 ;  /* 0x3e08594109087423 */ /* 0x000fe20000000008 */
[----:B0-----:R-:W-:-:S03]  /*03b0*/  FADD R6, R0, 1 ;  /* 0x3f80000000067421 */ /* 0x001fc60000000000 */
[----:B------:R-:W-:-:S04]  /*03c0*/  FFMA R0, R9, R8, -0.33332768082618713379 ;  /* 0xbeaaa9ed09007423 */ /* 0x000fc80000000008 */
[----:B------:R-:W-:Y:S01]  /*03d0*/  FFMA R9, R9, R0, RZ ;  /* 0x0000000009097223 */ /* 0x000fe200000000ff */
[----:B------:R-:W0:Y:S02]  /*03e0*/  MUFU.RCP R6, R6 ;  /* 0x0000000600067308 */ /* 0x000e240000001000 */
[----:B0-----:R-:W-:-:S05]  /*03f0*/  FFMA R7, R6, -2, R7 ;  /* 0xc000000006077823 */ /* 0x001fca0000000007 */
[----:B------:R-:W-:-:S04]  /*0400*/  FSEL R7, R7, 1, !P0 ;  /* 0x3f80000007077808 */ /* 0x000fc80004000000 */
[--C-:B------:R-:W-:Y:S01]  /*0410*/  LOP3.LUT R7, R7, 0x80000000, R2.reuse, 0xb8, !PT ;  /* 0x8000000007077812 */ /* 0x100fe200078eb802 */
[----:B------:R-:W-:-:S04]  /*0420*/  @!P1 FFMA R7, R2, R9, R2 ;  /* 0x0000000902079223 */ /* 0x000fc80000000002 */
[----:B------:R-:W-:-:S04]  /*0430*/  FFMA R0, -R7, R7, 1 ;  /* 0x3f80000007007423 */ /* 0x000fc80000000107 */
[----:B------:R-:W-:Y:S01]  /*0440*/  FMUL R5, R5, R0 ;  /* 0x0000000005057220 */ /* 0x000fe20000400000 */
[----:B------:R-:W-:Y:S06]  /*0450*/  BRA `(.L_x_11) ;  /* 0x0000000000d47947 */ /* 0x000fec0003800000 */
.L_x_36:
[----:B-----5:R-:W-:Y:S01]  /*0460*/  FMUL R2, R2, -1.4426950216293334961 ;  /* 0xbfb8aa3b02027820 */ /* 0x020fe20000400000 */
[----:B------:R-:W-:Y:S04]  /*0470*/  BSSY.RECONVERGENT B0, `(.L_x_12) ;  /* 0x0000011000007945 */ /* 0x000fe80003800200 */
[----:B------:R-:W-:-:S13]  /*0480*/  FSETP.GEU.AND P0, PT, R2, -126, PT ;  /* 0xc2fc00000200780b */ /* 0x000fda0003f0e000 */
[----:B------:R-:W-:-:S04]  /*0490*/  @!P0 FMUL R2, R2, 0.5 ;  /* 0x3f00000002028820 */ /* 0x000fc80000400000 */
[----:B------:R-:W0:Y:S02]  /*04a0*/  MUFU.EX2 R0, R2 ;  /* 0x0000000200007308 */ /* 0x000e240000000800 */
[----:B0-----:R-:W-:-:S04]  /*04b0*/  @!P0 FMUL R0, R0, R0 ;  /* 0x0000000000008220 */ /* 0x001fc80000400000 */
[----:B------:R-:W-:-:S05]  /*04c0*/  FADD R0, R0, 1 ;  /* 0x3f80000000007421 */ /* 0x000fca0000000000 */
[----:B------:R-:W-:-:S04]  /*04d0*/  IADD3 R6, PT, PT, R0, 0x1800000, RZ ;  /* 0x0180000000067810 */ /* 0x000fc80007ffe0ff */
[----:B------:R-:W-:-:S04]  /*04e0*/  LOP3.LUT R6, R6, 0x7f800000, RZ, 0xc0, !PT ;  /* 0x7f80000006067812 */ /* 0x000fc800078ec0ff */
[----:B------:R-:W-:-:S13]  /*04f0*/  ISETP.GT.U32.AND P0, PT, R6, 0x1ffffff, PT ;  /* 0x01ffffff0600780c */ /* 0x000fda0003f04070 */
[----:B------:R-:W-:Y:S05]  /*0500*/  @P0 BRA `(.L_x_13) ;  /* 0x00000000000c0947 */ /* 0x000fea0003800000 */
[----:B------:R-:W-:-:S07]  /*0510*/  MOV R6, 0x530 ;  /* 0x0000053000067802 */ /* 0x000fce0000000f00 */
[----:B------:R-:W-:Y:S05]  /*0520*/  CALL.REL.NOINC `($__internal_0_$__cuda_sm20_rcp_rn_f32_slowpath) ;  /* 0x0000000000b47944 */ /* 0x000fea0003c00000 */
[----:B------:R-:W-:Y:S05]  /*0530*/  BRA `(.L_x_14) ;  /* 0x0000000000107947 */ /* 0x000fea0003800000 */
.L_x_13:
[----:B------:R-:W0:Y:S02]  /*0540*/  MUFU.RCP R7, R0 ;  /* 0x0000000000077308 */ /* 0x000e240000001000 */
[----:B0-----:R-:W-:-:S04]  /*0550*/  FFMA R2, R0, R7, -1 ;  /* 0xbf80000000027423 */ /* 0x001fc80000000007 */
[----:B------:R-:W-:-:S04]  /*0560*/  FADD.FTZ R2, -R2, -RZ ;  /* 0x800000ff02027221 */ /* 0x000fc80000010100 */
[----:B------:R-:W-:-:S07]  /*0570*/  FFMA R2, R7, R2, R7 ;  /* 0x0000000207027223 */ /* 0x000fce0000000007 */
.L_x_14:
[----:B------:R-:W-:Y:S05]  /*0580*/  BSYNC.RECONVERGENT B0 ;  /* 0x0000000000007941 */ /* 0x000fea0003800200 */
.L_x_12:
[----:B------:R-:W-:Y:S01]  /*0590*/  FMUL R5, R5, R2 ;  /* 0x0000000205057220 */ /* 0x000fe20000400000 */
[----:B------:R-:W-:-:S04]  /*05a0*/  FADD R2, -R2, 1 ;  /* 0x3f80000002027421 */ /* 0x000fc80000000100 */
[----:B------:R-:W-:Y:S01]  /*05b0*/  FMUL R5, R5, R2 ;  /* 0x0000000205057220 */ /* 0x000fe20000400000 */
[----:B------:R-:W-:Y:S06]  /*05c0*/  BRA `(.L_x_11) ;  /* 0x0000000000787947 */ /* 0x000fec0003800000 */
.L_x_35:
[----:B-----5:R-:W-:Y:S01]  /*05d0*/  FMUL R11, R2, R2 ;  /* 0x00000002020b7220 */ /* 0x020fe20000400000 */
[----:B------:R-:W-:Y:S01]  /*05e0*/  MOV R10, 0x3c80f082 ;  /* 0x3c80f082000a7802 */ /* 0x000fe20000000f00 */
[----:B------:R-:W-:Y:S02]  /*05f0*/  IMAD.MOV.U32 R12, RZ, RZ, 0x3f800000 ;  /* 0x3f800000ff0c7424 */ /* 0x000fe400078e00ff */
[----:B------:R-:W-:-:S04]  /*0600*/  FMUL R7, R11, 0.044714998453855514526 ;  /* 0x3d3727130b077820 */ /* 0x000fc80000400000 */
[----:B------:R-:W-:-:S04]  /*0610*/  FFMA R7, R2, R7, R2 ;  /* 0x0000000702077223 */ /* 0x000fc80000000002 */
[----:B------:R-:W-:-:S04]  /*0620*/  FMUL R7, R7, 0.79788452386856079102 ;  /* 0x3f4c422907077820 */ /* 0x000fc80000400000 */
[C---:B------:R-:W-:Y:S01]  /*0630*/  FMUL R0, |R7|.reuse, 2.8853900432586669922 ;  /* 0x4038aa3b07007820 */ /* 0x040fe20000400200 */
[C---:B------:R-:W-:Y:S01]  /*0640*/  FMUL R9, R7.reuse, R7 ;  /* 0x0000000707097220 */ /* 0x040fe20000400000 */
[C---:B------:R-:W-:Y:S02]  /*0650*/  FSETP.GE.AND P1, PT, |R7|.reuse, 0.60000002384185791016, PT ;  /* 0x3f19999a0700780b */ /* 0x040fe40003f26200 */
[----:B------:R-:W-:Y:S01]  /*0660*/  FSETP.GE.AND P0, PT, |R7|, 9.010913848876953125, PT ;  /* 0x41102cb40700780b */ /* 0x000fe20003f06200 */
[C---:B------:R-:W-:Y:S01]  /*0670*/  FFMA R10, R9.reuse, R10, -0.052303962409496307373 ;  /* 0xbd563cae090a7423 */ /* 0x040fe2000000000a */
[----:B------:R-:W0:Y:S03]  /*0680*/  MUFU.EX2 R0, R0 ;  /* 0x0000000000007308 */ /* 0x000e260000000800 */
        /* <DEDUP_REMOVED lines=8> */
[----:B------:R-:W-:Y:S01]  /*0710*/  @!P1 FFMA R8, R7, R0, R7 ;  /* 0x0000000007089223 */ /* 0x000fe20000000007 */
[----:B------:R-:W-:Y:S01]  /*0720*/  FMUL R7, R2, 0.5 ;  /* 0x3f00000002077820 */ /* 0x000fe20000400000 */
[----:B------:R-:W-:Y:S02]  /*0730*/  FFMA R2, R11, 0.13414500653743743896, R12 ;  /* 0x3e095d4f0b027823 */ /* 0x000fe4000000000c */
[C---:B------:R-:W-:Y:S01]  /*0740*/  FFMA R0, -R8.reuse, R8, 1 ;  /* 0x3f80000008007423 */ /* 0x040fe20000000108 */
[----:B------:R-:W-:Y:S01]  /*0750*/  FADD R8, R8, 1 ;  /* 0x3f80000008087421 */ /* 0x000fe20000000000 */
[----:B------:R-:W-:Y:S02]  /*0760*/  FMUL R2, R2, 0.79788452386856079102 ;  /* 0x3f4c422902027820 */ /* 0x000fe40000400000 */
[----:B------:R-:W-:-:S04]  /*0770*/  FMUL R7, R0, R7 ;  /* 0x0000000700077220 */ /* 0x000fc80000400000 */
[----:B------:R-:W-:-:S04]  /*0780*/  FMUL R7, R2, R7 ;  /* 0x0000000702077220 */ /* 0x000fc80000400000 */
[----:B------:R-:W-:-:S04]  /*0790*/  FFMA R8, R8, 0.5, R7 ;  /* 0x3f00000008087823 */ /* 0x000fc80000000007 */
[----:B------:R-:W-:-:S07]  /*07a0*/  FMUL R5, R5, R8 ;  /* 0x0000000805057220 */ /* 0x000fce0000400000 */
.L_x_11:
[----:B------:R-:W0:Y:S02]  /*07b0*/  LDCU.64 UR6, c[0x0][0x390] ;  /* 0x00007200ff0677ac */ /* 0x000e240008000a00 */
[----:B0----5:R-:W-:-:S04]  /*07c0*/  IADD3 R2, P0, PT, R3, UR6, RZ ;  /* 0x0000000603027c10 */ /* 0x021fc8000ff1e0ff */
[----:B------:R-:W-:-:S05]  /*07d0*/  IADD3.X R3, PT, PT, R4, UR7, RZ, P0, !PT ;  /* 0x0000000704037c10 */ /* 0x000fca00087fe4ff */
[----:B------:R-:W-:Y:S01]  /*07e0*/  STG.E desc[UR4][R2.64], R5 ;  /* 0x0000000502007986 */ /* 0x000fe2000c101904 */
[----:B------:R-:W-:Y:S05]  /*07f0*/  EXIT ;  /* 0x000000000000794d */ /* 0x000fea0003800000 */
        .weak           $__internal_0_$__cuda_sm20_rcp_rn_f32_slowpath
        .type           $__internal_0_$__cuda_sm20_rcp_rn_f32_slowpath,@function
        .size           $__internal_0_$__cuda_sm20_rcp_rn_f32_slowpath,(.L_x_48 - $__internal_0_$__cuda_sm20_rcp_rn_f32_slowpath)
$__internal_0_$__cuda_sm20_rcp_rn_f32_slowpath:
[----:B------:R-:W-:Y:S01]  /*0800*/  SHF.L.U32 R2, R0, 0x1, RZ ;  /* 0x0000000100027819 */ /* 0x000fe200000006ff */
[----:B------:R-:W-:Y:S03]  /*0810*/  BSSY.RECONVERGENT B1, `(.L_x_15) ;  /* 0x0000030000017945 */ /* 0x000fe60003800200 */
[----:B------:R-:W-:-:S04]  /*0820*/  SHF.R.U32.HI R2, RZ, 0x18, R2 ;  /* 0x00000018ff027819 */ /* 0x000fc80000011602 */
[----:B------:R-:W-:-:S13]  /*0830*/  ISETP.NE.U32.AND P0, PT, R2, RZ, PT ;  /* 0x000000ff0200720c */ /* 0x000fda0003f05070 */
[----:B------:R-:W-:Y:S05]  /*0840*/  @P0 BRA `(.L_x_16) ;  /* 0x0000000000280947 */ /* 0x000fea0003800000 */
[----:B------:R-:W-:-:S04]  /*0850*/  SHF.L.U32 R2, R0, 0x1, RZ ;  /* 0x0000000100027819 */ /* 0x000fc800000006ff */
[----:B------:R-:W-:-:S13]  /*0860*/  ISETP.NE.AND P0, PT, R2, RZ, PT ;  /* 0x000000ff0200720c */ /* 0x000fda0003f05270 */
[----:B------:R-:W-:Y:S01]  /*0870*/  @P0 FFMA R8, R0, 1.84467440737095516160e+19, RZ ;  /* 0x5f80000000080823 */ /* 0x000fe200000000ff */
[----:B------:R-:W-:Y:S08]  /*0880*/  @!P0 MUFU.RCP R7, R0 ;  /* 0x0000000000078308 */ /* 0x000ff00000001000 */
[----:B------:R-:W0:Y:S02]  /*0890*/  @P0 MUFU.RCP R9, R8 ;  /* 0x0000000800090308 */ /* 0x000e240000001000 */
[----:B0-----:R-:W-:-:S04]  /*08a0*/  @P0 FFMA R2, R8, R9, -1 ;  /* 0xbf80000008020423 */ /* 0x001fc80000000009 */
[----:B------:R-:W-:-:S04]  /*08b0*/  @P0 FADD.FTZ R2, -R2, -RZ ;  /* 0x800000ff02020221 */ /* 0x000fc80000010100 */
[----:B------:R-:W-:-:S04]  /*08c0*/  @P0 FFMA R2, R9, R2, R9 ;  /* 0x0000000209020223 */ /* 0x000fc80000000009 */
[----:B------:R-:W-:Y:S01]  /*08d0*/  @P0 FFMA R7, R2, 1.84467440737095516160e+19, RZ ;  /* 0x5f80000002070823 */ /* 0x000fe200000000ff */
[----:B------:R-:W-:Y:S06]  /*08e0*/  BRA `(.L_x_17) ;  /* 0x0000000000887947 */ /* 0x000fec0003800000 */
.L_x_16:
[----:B------:R-:W-:-:S05]  /*08f0*/  VIADD R7, R2, 0xffffff03 ;  /* 0xffffff0302077836 */ /* 0x000fca0000000000 */
[----:B------:R-:W-:-:S13]  /*0900*/  ISETP.GT.U32.AND P0, PT, R7, 0x1, PT ;  /* 0x000000010700780c */ /* 0x000fda0003f04070 */
[----:B------:R-:W-:Y:S05]  /*0910*/  @P0 BRA `(.L_x_18) ;  /* 0x0000000000780947 */ /* 0x000fea0003800000 */
[----:B------:R-:W-:Y:S01]  /*0920*/  LOP3.LUT R8, R0, 0x7fffff, RZ, 0xc0, !PT ;  /* 0x007fffff00087812 */ /* 0x000fe200078ec0ff */
[----:B------:R-:W-:-:S03]  /*0930*/  HFMA2 R12, -RZ, RZ, 0, 1.78813934326171875e-07 ;  /* 0x00000003ff0c7431 */ /* 0x000fc600000001ff */
[----:B------:R-:W-:-:S04]  /*0940*/  LOP3.LUT R8, R8, 0x3f800000, RZ, 0xfc, !PT ;  /* 0x3f80000008087812 */ /* 0x000fc800078efcff */
[----:B------:R-:W0:Y:S01]  /*0950*/  MUFU.RCP R9, R8 ;  /* 0x0000000800097308 */ /* 0x000e220000001000 */
[----:B------:R-:W-:Y:S01]  /*0960*/  SHF.L.U32 R13, R12, R7, RZ ;  /* 0x000000070c0d7219 */ /* 0x000fe200000006ff */
[----:B0-----:R-:W-:-:S04]  /*0970*/  FFMA R10, R8, R9, -1 ;  /* 0xbf800000080a7423 */ /* 0x001fc80000000009 */
[----:B------:R-:W-:-:S04]  /*0980*/  FADD.FTZ R10, -R10, -RZ ;  /* 0x800000ff0a0a7221 */ /* 0x000fc80000010100 */
[CCC-:B------:R-:W-:Y:S01]  /*0990*/  FFMA.RM R11, R9.reuse, R10.reuse, R9.reuse ;  /* 0x0000000a090b7223 */ /* 0x1c0fe20000004009 */
[----:B------:R-:W-:-:S04]  /*09a0*/  FFMA.RP R10, R9, R10, R9 ;  /* 0x0000000a090a7223 */ /* 0x000fc80000008009 */
[C---:B------:R-:W-:Y:S02]  /*09b0*/  LOP3.LUT R9, R11.reuse, 0x7fffff, RZ, 0xc0, !PT ;  /* 0x007fffff0b097812 */ /* 0x040fe400078ec0ff */
[----:B------:R-:W-:Y:S02]  /*09c0*/  FSETP.NEU.FTZ.AND P0, PT, R11, R10, PT ;  /* 0x0000000a0b00720b */ /* 0x000fe40003f1d000 */
[----:B------:R-:W-:Y:S02]  /*09d0*/  LOP3.LUT R10, R9, 0x800000, RZ, 0xfc, !PT ;  /* 0x00800000090a7812 */ /* 0x000fe400078efcff */
[----:B------:R-:W-:Y:S02]  /*09e0*/  SEL R9, RZ, 0xffffffff, !P0 ;  /* 0xffffffffff097807 */ /* 0x000fe40004000000 */
[----:B------:R-:W-:Y:S02]  /*09f0*/  LOP3.LUT R8, R13, R10, RZ, 0xc0, !PT ;  /* 0x0000000a0d087212 */ /* 0x000fe400078ec0ff */
[----:B------:R-:W-:-:S02]  /*0a00*/  IADD3 R9, PT, PT, -R9, RZ, RZ ;  /* 0x000000ff09097210 */ /* 0x000fc40007ffe1ff */
[-C--:B------:R-:W-:Y:S02]  /*0a10*/  SHF.R.U32.HI R8, RZ, R7.reuse, R8 ;  /* 0x00000007ff087219 */ /* 0x080fe40000011608 */
[----:B------:R-:W-:Y:S02]  /*0a20*/  LOP3.LUT P1, RZ, R9, R7, R10, 0xf8, !PT ;  /* 0x0000000709ff7212 */ /* 0x000fe4000782f80a */
[C---:B------:R-:W-:Y:S02]  /*0a30*/  LOP3.LUT P0, RZ, R8.reuse, 0x1, RZ, 0xc0, !PT ;  /* 0x0000000108ff7812 */ /* 0x040fe4000780c0ff */
[----:B------:R-:W-:-:S04]  /*0a40*/  LOP3.LUT P2, RZ, R8, 0x2, RZ, 0xc0, !PT ;  /* 0x0000000208ff7812 */ /* 0x000fc8000784c0ff */
[----:B------:R-:W-:Y:S02]  /*0a50*/  PLOP3.LUT P0, PT, P0, P1, P2, 0xe0, 0x0 ;  /* 0x000000000000781c */ /* 0x000fe40000703c20 */
[----:B------:R-:W-:Y:S02]  /*0a60*/  LOP3.LUT P1, RZ, R0, 0x7fffff, RZ, 0xc0, !PT ;  /* 0x007fffff00ff7812 */ /* 0x000fe4000782c0ff */
[----:B------:R-:W-:-:S05]  /*0a70*/  SEL R7, RZ, 0x1, !P0 ;  /* 0x00000001ff077807 */ /* 0x000fca0004000000 */
[----:B------:R-:W-:-:S05]  /*0a80*/  IMAD.MOV R7, RZ, RZ, -R7 ;  /* 0x000000ffff077224 */ /* 0x000fca00078e0a07 */
[----:B------:R-:W-:Y:S02]  /*0a90*/  ISETP.GE.AND P0, PT, R7, RZ, PT ;  /* 0x000000ff0700720c */ /* 0x000fe40003f06270 */
[----:B------:R-:W-:-:S04]  /*0aa0*/  IADD3 R7, PT, PT, R2, -0xfc, RZ ;  /* 0xffffff0402077810 */ /* 0x000fc80007ffe0ff */
[----:B------:R-:W-:-:S07]  /*0ab0*/  SHF.R.U32.HI R7, RZ, R7, R10 ;  /* 0x00000007ff077219 */ /* 0x000fce000001160a */
[----:B------:R-:W-:-:S05]  /*0ac0*/  @!P0 IADD3 R7, PT, PT, R7, 0x1, RZ ;  /* 0x0000000107078810 */ /* 0x000fca0007ffe0ff */
[----:B------:R-:W-:-:S05]  /*0ad0*/  @!P1 IMAD.SHL.U32 R7, R7, 0x2, RZ ;  /* 0x0000000207079824 */ /* 0x000fca00078e00ff */
[----:B------:R-:W-:Y:S01]  /*0ae0*/  LOP3.LUT R7, R7, 0x80000000, R0, 0xf8, !PT ;  /* 0x8000000007077812 */ /* 0x000fe200078ef800 */
[----:B------:R-:W-:Y:S06]  /*0af0*/  BRA `(.L_x_17) ;  /* 0x0000000000047947 */ /* 0x000fec0003800000 */
.L_x_18:
[----:B------:R0:W1:Y:S02]  /*0b00*/  MUFU.RCP R7, R0 ;  /* 0x0000000000077308 */ /* 0x0000640000001000 */
.L_x_17:
[----:B------:R-:W-:Y:S05]  /*0b10*/  BSYNC.RECONVERGENT B1 ;  /* 0x0000000000017941 */ /* 0x000fea0003800200 */
.L_x_15:
[----:B-1----:R-:W-:Y:S01]  /*0b20*/  MOV R2, R7 ;  /* 0x0000000700027202 */ /* 0x002fe20000000f00 */
[----:B------:R-:W-:-:S04]  /*0b30*/  HFMA2 R7, -RZ, RZ, 0, 0 ;  /* 0x00000000ff077431 */ /* 0x000fc800000001ff */
[----:B0-----:R-:W-:Y:S05]  /*0b40*/  RET.REL.NODEC R6 `(_ZN2ai23k_apply_dact_rows_localEPKfS1_Pfiiif) ;  /* 0xfffffff4062c7950 */ /* 0x001fea0003c3ffff */
.L_x_19:
        /* <DEDUP_REMOVED lines=11> */
.L_x_48:


//--------------------- .text._ZN2ai22k_apply_act_rows_localEPKfPfiiif --------------------------
	.section	.text._ZN2ai22k_apply_act_rows_localEPKfPfiiif,"ax",@progbits
	.align	128
        .global         _ZN2ai22k_apply_act_rows_localEPKfPfiiif
        .type           _ZN2ai22k_apply_act_rows_localEPKfPfiiif,@function
        .size           _ZN2ai22k_apply_act_rows_localEPKfPfiiif,(.L_x_49 - _ZN2ai22k_apply_act_rows_localEPKfPfiiif)
        .other          _ZN2ai22k_apply_act_rows_localEPKfPfiiif,@"STO_CUDA_ENTRY STV_DEFAULT"
_ZN2ai22k_apply_act_rows_localEPKfPfiiif:
.text._ZN2ai22k_apply_act_rows_localEPKfPfiiif:
        /* <DEDUP_REMOVED lines=15> */
[----:B------:R-:W0:Y:S01]  /*00f0*/  LDCU.64 UR8, c[0x0][0x380] ;  /* 0x00007000ff0877ac */ /* 0x000e220008000a00 */
[----:B------:R-:W1:Y:S03]  /*0100*/  LDC R0, c[0x0][0x398] ;  /* 0x0000e600ff007b82 */ /* 0x000e660000000800 */
[C---:B------:R-:W-:Y:S02]  /*0110*/  IMAD R7, R3.reuse, UR4, RZ ;  /* 0x0000000403077c24 */ /* 0x040fe4000f8e02ff */
[----:B------:R-:W-:-:S03]  /*0120*/  IMAD.WIDE.U32 R4, R3, UR7, R4 ;  /* 0x0000000703047c25 */ /* 0x000fc6000f8e0004 */
[----:B------:R-:W2:Y:S01]  /*0130*/  LDCU.64 UR4, c[0x0][0x358] ;  /* 0x00006b00ff0477ac */ /* 0x000ea20008000a00 */
[----:B------:R-:W-:Y:S02]  /*0140*/  IMAD.IADD R5, R5, 0x1, R7 ;  /* 0x0000000105057824 */ /* 0x000fe400078e0207 */
[----:B------:R-:W-:-:S03]  /*0150*/  IMAD.SHL.U32 R3, R4, 0x4, RZ ;  /* 0x0000000404037824 */ /* 0x000fc600078e00ff */
[----:B------:R-:W-:Y:S02]  /*0160*/  SHF.L.U64.HI R4, R4, 0x2, R5 ;  /* 0x0000000204047819 */ /* 0x000fe40000010205 */
[----:B0-----:R-:W-:-:S04]  /*0170*/  IADD3 R6, P0, PT, R3, UR8, RZ ;  /* 0x0000000803067c10 */ /* 0x001fc8000ff1e0ff */
[----:B------:R-:W-:-:S05]  /*0180*/  IADD3.X R7, PT, PT, R4, UR9, RZ, P0, !PT ;  /* 0x0000000904077c10 */ /* 0x000fca00087fe4ff */
[----:B--2---:R0:W5:Y:S01]  /*0190*/  LDG.E.CONSTANT R2, desc[UR4][R6.64] ;  /* 0x0000000406027981 */ /* 0x004162000c1e9900 */
[----:B-1----:R-:W-:-:S13]  /*01a0*/  ISETP.GT.AND P0, PT, R0, 0x2, PT ;  /* 0x000000020000780c */ /* 0x002fda0003f04270 */
[----:B0-----:R-:W-:Y:S05]  /*01b0*/  @P0 BRA `(.L_x_20) ;  /* 0x0000000000300947 */ /* 0x001fea0003800000 */
[----:B------:R-:W-:-:S04]  /*01c0*/  IADD3 R0, PT, PT, R0, -0x1, RZ ;  /* 0xffffffff00007810 */ /* 0x000fc80007ffe0ff */
[----:B------:R-:W-:-:S05]  /*01d0*/  VIMNMX.U32 R0, PT, PT, R0, 0x2, PT ;  /* 0x0000000200007848 */ /* 0x000fca0003fe0000 */
[----:B------:R-:W-:-:S04]  /*01e0*/  IMAD.SHL.U32 R0, R0, 0x4, RZ ;  /* 0x0000000400007824 */ /* 0x000fc800078e00ff */
[----:B------:R-:W0:Y:S02]  /*01f0*/  LDC R6, c[0x2][R0] ;  /* 0x0080000000067b82 */ /* 0x000e240000000800 */
[----:B0-----:R-:W-:-:S04]  /*0200*/  SHF.R.S32.HI R7, RZ, 0x1f, R6 ;  /* 0x0000001fff077819 */ /* 0x001fc80000011406 */
.L_x_39:
[----:B------:R-:W-:Y:S05]  /*0210*/  BRX R6 -0x220                                                     (*"BRANCH_TARGETS .L_x_40,.L_x_41,.L_x_21"*) ;  /* 0xfffffffc06787949 */ /* 0x000fea000383ffff */
.L_x_41:
[----:B------:R-:W0:Y:S01]  /*0220*/  LDCU UR6, c[0x0][0x39c] ;  /* 0x00007380ff0677ac */ /* 0x000e220008000800 */
[----:B-----5:R-:W-:-:S13]  /*0230*/  FSETP.GT.AND P0, PT, R2, RZ, PT ;  /* 0x000000ff0200720b */ /* 0x020fda0003f04000 */
[----:B0-----:R-:W-:Y:S01]  /*0240*/  @!P0 FMUL R2, R2, UR6 ;  /* 0x0000000602028c20 */ /* 0x001fe20008400000 */
[----:B------:R-:W-:Y:S06]  /*0250*/  BRA `(.L_x_21) ;  /* 0x0000000400207947 */ /* 0x000fec0003800000 */
.L_x_40:
[----:B-----5:R-:W-:Y:S01]  /*0260*/  FMNMX R2, RZ, R2, !PT ;  /* 0x00000002ff027209 */ /* 0x020fe20007800000 */
[----:B------:R-:W-:Y:S06]  /*0270*/  BRA `(.L_x_21) ;  /* 0x0000000400187947 */ /* 0x000fec0003800000 */
.L_x_20:
[----:B------:R-:W-:-:S04]  /*0280*/  MOV R5, 0xfffffffd ;  /* 0xfffffffd00057802 */ /* 0x000fc80000000f00 */
[----:B------:R-:W-:-:S05]  /*0290*/  VIADDMNMX.U32 R0, R0, R5, 0x3, PT ;  /* 0x0000000300007446 */ /* 0x000fca0003800005 */
[----:B------:R-:W-:-:S04]  /*02a0*/  IMAD.SHL.U32 R0, R0, 0x4, RZ ;  /* 0x0000000400007824 */ /* 0x000fc800078e00ff */
[----:B------:R-:W0:Y:S02]  /*02b0*/  LDC R6, c[0x2][R0+0xc] ;  /* 0x0080030000067b82 */ /* 0x000e240000000800 */
[----:B0-----:R-:W-:-:S04]  /*02c0*/  SHF.R.S32.HI R7, RZ, 0x1f, R6 ;  /* 0x0000001fff077819 */ /* 0x001fc80000011406 */
.L_x_43:
[----:B------:R-:W-:Y:S05]  /*02d0*/  BRX R6 -0x2e0                                                     (*"BRANCH_TARGETS .L_x_44,.L_x_45,.L_x_46,.L_x_21"*) ;  /* 0xfffffffc06487949 */ /* 0x000fea000383ffff */
.L_x_46:
        /* <DEDUP_REMOVED lines=16> */
[----:B------:R-:W-:-:S05]  /*03e0*/  @!P1 FFMA R7, R2, R9, R2 ;  /* 0x0000000902079223 */ /* 0x000fca0000000002 */
[----:B------:R-:W-:Y:S01]  /*03f0*/  MOV R2, R7 ;  /* 0x0000000700027202 */ /* 0x000fe20000000f00 */
[----:B------:R-:W-:Y:S06]  /*0400*/  BRA `(.L_x_21) ;  /* 0x0000000000b47947 */ /* 0x000fec0003800000 */
.L_x_45:
[----:B-----5:R-:W-:Y:S01]  /*0410*/  FMUL R2, R2, -1.4426950216293334961 ;  /* 0xbfb8aa3b02027820 */ /* 0x020fe20000400000 */
[----:B------:R-:W-:Y:S04]  /*0420*/  BSSY.RECONVERGENT B0, `(.L_x_22) ;  /* 0x0000012000007945 */ /* 0x000fe80003800200 */
[----:B------:R-:W-:-:S13]  /*0430*/  FSETP.GEU.AND P0, PT, R2, -126, PT ;  /* 0xc2fc00000200780b */ /* 0x000fda0003f0e000 */
[----:B------:R-:W-:-:S04]  /*0440*/  @!P0 FMUL R2, R2, 0.5 ;  /* 0x3f00000002028820 */ /* 0x000fc80000400000 */
[----:B------:R-:W0:Y:S02]  /*0450*/  MUFU.EX2 R0, R2 ;  /* 0x0000000200007308 */ /* 0x000e240000000800 */
[----:B0-----:R-:W-:-:S04]  /*0460*/  @!P0 FMUL R0, R0, R0 ;  /* 0x0000000000008220 */ /* 0x001fc80000400000 */
[----:B------:R-:W-:-:S04]  /*0470*/  FADD R7, R0, 1 ;  /* 0x3f80000000077421 */ /* 0x000fc80000000000 */
[----:B------:R-:W-:-:S05]  /*0480*/  VIADD R0, R7, 0x1800000 ;  /* 0x0180000007007836 */ /* 0x000fca0000000000 */
[----:B------:R-:W-:-:S04]  /*0490*/  LOP3.LUT R0, R0, 0x7f800000, RZ, 0xc0, !PT ;  /* 0x7f80000000007812 */ /* 0x000fc800078ec0ff */
[----:B------:R-:W-:-:S13]  /*04a0*/  ISETP.GT.U32.AND P0, PT, R0, 0x1ffffff, PT ;  /* 0x01ffffff0000780c */ /* 0x000fda0003f04070 */
[----:B------:R-:W-:Y:S05]  /*04b0*/  @P0 BRA `(.L_x_23) ;  /* 0x0000000000100947 */ /* 0x000fea0003800000 */
[----:B------:R-:W-:-:S07]  /*04c0*/  MOV R6, 0x4e0 ;  /* 0x000004e000067802 */ /* 0x000fce0000000f00 */
[----:B------:R-:W-:Y:S05]  /*04d0*/  CALL.REL.NOINC `($__internal_1_$__cuda_sm20_rcp_rn_f32_slowpath) ;  /* 0x0000000000947944 */ /* 0x000fea0003c00000 */
[----:B------:R-:W-:Y:S01]  /*04e0*/  MOV R2, R5 ;  /* 0x0000000500027202 */ /* 0x000fe20000000f00 */
[----:B------:R-:W-:Y:S06]  /*04f0*/  BRA `(.L_x_24) ;  /* 0x0000000000107947 */ /* 0x000fec0003800000 */
.L_x_23:
[----:B------:R-:W0:Y:S02]  /*0500*/  MUFU.RCP R2, R7 ;  /* 0x0000000700027308 */ /* 0x000e240000001000 */
[----:B0-----:R-:W-:-:S04]  /*0510*/  FFMA R0, R7, R2, -1 ;  /* 0xbf80000007007423 */ /* 0x001fc80000000002 */
[----:B------:R-:W-:-:S04]  /*0520*/  FADD.FTZ R5, -R0, -RZ ;  /* 0x800000ff00057221 */ /* 0x000fc80000010100 */
[----:B------:R-:W-:-:S07]  /*0530*/  FFMA R2, R2, R5, R2 ;  /* 0x0000000502027223 */ /* 0x000fce0000000002 */
.L_x_24:
[----:B------:R-:W-:Y:S05]  /*0540*/  BSYNC.RECONVERGENT B0 ;  /* 0x0000000000007941 */ /* 0x000fea0003800200 */
.L_x_22:
[----:B------:R-:W-:Y:S05]  /*0550*/  BRA `(.L_x_21) ;  /* 0x0000000000607947 */ /* 0x000fea0003800000 */
.L_x_44:
[C---:B-----5:R-:W-:Y:S01]  /*0560*/  FMUL R5, R2.reuse, R2 ;  /* 0x0000000202057220 */ /* 0x060fe20000400000 */
[----:B------:R-:W-:Y:S02]  /*0570*/  IMAD.MOV.U32 R8, RZ, RZ, 0x3c80f082 ;  /* 0x3c80f082ff087424 */ /* 0x000fe400078e00ff */
[----:B------:R-:W-:Y:S02]  /*0580*/  HFMA2 R7, -RZ, RZ, 1.875, 0 ;  /* 0x3f800000ff077431 */ /* 0x000fe400000001ff */
[----:B------:R-:W-:-:S04]  /*0590*/  FMUL R5, R2, R5 ;  /* 0x0000000502057220 */ /* 0x000fc80000400000 */
[----:B------:R-:W-:Y:S01]  /*05a0*/  FFMA R5, R5, 0.044714998453855514526, R2 ;  /* 0x3d37271305057823 */ /* 0x000fe20000000002 */
[----:B------:R-:W-:-:S03]  /*05b0*/  FMUL R2, R2, 0.5 ;  /* 0x3f00000002027820 */ /* 0x000fc60000400000 */
        /* <DEDUP_REMOVED lines=16> */
[----:B------:R-:W-:-:S04]  /*06c0*/  FADD R5, R8, 1 ;  /* 0x3f80000008057421 */ /* 0x000fc80000000000 */
[----:B------:R-:W-:-:S07]  /*06d0*/  FMUL R2, R2, R5 ;  /* 0x0000000502027220 */ /* 0x000fce0000400000 */
.L_x_21:
[----:B------:R-:W0:Y:S02]  /*06e0*/  LDCU.64 UR6, c[0x0][0x388] ;  /* 0x00007100ff0677ac */ /* 0x000e240008000a00 */
[----:B0-----:R-:W-:-:S04]  /*06f0*/  IADD3 R6, P0, PT, R3, UR6, RZ ;  /* 0x0000000603067c10 */ /* 0x001fc8000ff1e0ff */
[----:B------:R-:W-:-:S05]  /*0700*/  IADD3.X R7, PT, PT, R4, UR7, RZ, P0, !PT ;  /* 0x0000000704077c10 */ /* 0x000fca00087fe4ff */
[----:B-----5:R-:W-:Y:S01]  /*0710*/  STG.E desc[UR4][R6.64], R2 ;  /* 0x0000000206007986 */ /* 0x020fe2000c101904 */
[----:B------:R-:W-:Y:S05]  /*0720*/  EXIT ;  /* 0x000000000000794d */ /* 0x000fea0003800000 */
        .weak           $__internal_1_$__cuda_sm20_rcp_rn_f32_slowpath
        .type           $__internal_1_$__cuda_sm20_rcp_rn_f32_slowpath,@function
        .size           $__internal_1_$__cuda_sm20_rcp_rn_f32_slowpath,(.L_x_49 - $__internal_1_$__cuda_sm20_rcp_rn_f32_slowpath)
$__internal_1_$__cuda_sm20_rcp_rn_f32_slowpath:
[----:B------:R-:W-:Y:S01]  /*0730*/  IMAD.SHL.U32 R0, R7, 0x2, RZ ;  /* 0x0000000207007824 */ /* 0x000fe200078e00ff */
[----:B------:R-:W-:Y:S04]  /*0740*/  BSSY.RECONVERGENT B1, `(.L_x_25) ;  /* 0x0000031000017945 */ /* 0x000fe80003800200 */
[----:B------:R-:W-:Y:S02]  /*0750*/  SHF.R.U32.HI R9, RZ, 0x18, R0 ;  /* 0x00000018ff097819 */ /* 0x000fe40000011600 */
[----:B------:R-:W-:Y:S02]  /*0760*/  MOV R0, R7 ;  /* 0x0000000700007202 */ /* 0x000fe40000000f00 */
[----:B------:R-:W-:-:S13]  /*0770*/  ISETP.NE.U32.AND P0, PT, R9, RZ, PT ;  /* 0x000000ff0900720c */ /* 0x000fda0003f05070 */
[----:B------:R-:W-:Y:S05]  /*0780*/  @P0 BRA `(.L_x_26) ;  /* 0x0000000000280947 */ /* 0x000fea0003800000 */
[----:B------:R-:W-:-:S05]  /*0790*/  IMAD.SHL.U32 R2, R0, 0x2, RZ ;  /* 0x0000000200027824 */ /* 0x000fca00078e00ff */
        /* <DEDUP_REMOVED lines=9> */
.L_x_26:
[----:B------:R-:W-:-:S04]  /*0830*/  IADD3 R11, PT, PT, R9, -0xfd, RZ ;  /* 0xffffff03090b7810 */ /* 0x000fc80007ffe0ff */
[----:B------:R-:W-:-:S13]  /*0840*/  ISETP.GT.U32.AND P0, PT, R11, 0x1, PT ;  /* 0x000000010b00780c */ /* 0x000fda0003f04070 */
[----:B------:R-:W-:Y:S05]  /*0850*/  @P0 BRA `(.L_x_28) ;  /* 0x0000000000780947 */ /* 0x000fea0003800000 */
[----:B------:R-:W-:Y:S01]  /*0860*/  LOP3.LUT R2, R0, 0x7fffff, RZ, 0xc0, !PT ;  /* 0x007fffff00027812 */ /* 0x000fe200078ec0ff */
[----:B------:R-:W-:-:S03]  /*0870*/  IMAD.MOV.U32 R10, RZ, RZ, 0x3 ;  /* 0x00000003ff0a7424 */ /* 0x000fc600078e00ff */
[----:B------:R-:W-:Y:S02]  /*0880*/  LOP3.LUT R2, R2, 0x3f800000, RZ, 0xfc, !PT ;  /* 0x3f80000002027812 */ /* 0x000fe400078efcff */
[----:B------:R-:W-:Y:S02]  /*0890*/  SHF.L.U32 R10, R10, R11, RZ ;  /* 0x0000000b0a0a7219 */ /* 0x000fe400000006ff */
[----:B------:R-:W0:Y:S02]  /*08a0*/  MUFU.RCP R5, R2 ;  /* 0x0000000200057308 */ /* 0x000e240000001000 */
        /* <DEDUP_REMOVED lines=21> */
[----:B------:R-:W-:-:S05]  /*0a00*/  @!P0 VIADD R5, R5, 0x1 ;  /* 0x0000000105058836 */ /* 0x000fca0000000000 */
[----:B------:R-:W-:-:S04]  /*0a10*/  @!P1 SHF.L.U32 R5, R5, 0x1, RZ ;  /* 0x0000000105059819 */ /* 0x000fc800000006ff */
[----:B------:R-:W-:Y:S01]  /*0a20*/  LOP3.LUT R5, R5, 0x80000000, R0, 0xf8, !PT ;  /* 0x8000000005057812 */ /* 0x000fe200078ef800 */
[----:B------:R-:W-:Y:S06]  /*0a30*/  BRA `(.L_x_27) ;  /* 0x0000000000047947 */ /* 0x000fec0003800000 */
.L_x_28:
[----:B------:R0:W1:Y:S02]  /*0a40*/  MUFU.RCP R5, R0 ;  /* 0x0000000000057308 */ /* 0x0000640000001000 */
.L_x_27:
[----:B------:R-:W-:Y:S05]  /*0a50*/  BSYNC.RECONVERGENT B1 ;  /* 0x0000000000017941 */ /* 0x000fea0003800200 */
.L_x_25:
[----:B------:R-:W-:-:S04]  /*0a60*/  IMAD.MOV.U32 R7, RZ, RZ, 0x0 ;  /* 0x00000000ff077424 */ /* 0x000fc800078e00ff */
[----:B01----:R-:W-:Y:S05]  /*0a70*/  RET.REL.NODEC R6 `(_ZN2ai22k_apply_act_rows_localEPKfPfiiif) ;  /* 0xfffffff406607950 */ /* 0x003fea0003c3ffff */
.L_x_29:
        /* <DEDUP_REMOVED lines=16> */
.L_x_49:


//--------------------- .nv.shared.reserved.0     --------------------------
	.section	.nv.shared.reserved.0,"aw",@nobits
	.weak		__nv_reservedSMEM_offset_0_alias
	.size		__nv_reservedSMEM_offset_0_alias, 0, 64
	.other		__nv_reservedSMEM_offset_0_alias,@"STO_CUDA_RESERVED_SHARED STV_DEFAULT"
__nv_reservedSMEM_offset_0_alias:
	.zero		0
	.zero		64


//--------------------- .nv.constant0._ZN2ai19k_reduce_db_rows_NHEPKfPfii --------------------------
	.section	.nv.constant0._ZN2ai19k_reduce_db_rows_NHEPKfPfii,"a",@progbits
	.sectionflags	@""
	.align	4
.nv.constant0._ZN2ai19k_reduce_db_rows_NHEPKfPfii:
	.zero		920


//--------------------- .nv.constant0._ZN2ai20k_add_transpose_intoEPfPKfii --------------------------
	.section	.nv.constant0._ZN2ai20k_add_transpose_intoEPfPKfii,"a",@progbits
	.sectionflags	@""
	.align	4
.nv.constant0._ZN2ai20k_add_transpose_intoEPfPKfii:
	.zero		920


//--------------------- .nv.constant0._ZN2ai14k_transpose_MNEPKfPfii --------------------------
	.section	.nv.constant0._ZN2ai14k_transpose_MNEPKfPfii,"a",@progbits
	.sectionflags	@""
	.align	4
.nv.constant0._ZN2ai14k_transpose_MNEPKfPfii:
	.zero		920


//--------------------- .nv.constant0._ZN2ai23k_add_dhnext_into_growsEPKfPfiii --------------------------
	.section	.nv.constant0._ZN2ai23k_add_dhnext_into_growsEPKfPfiii,"a",@progbits
	.sectionflags	@""
	.align	4
.nv.constant0._ZN2ai23k_add_dhnext_into_growsEPKfPfiii:
	.zero		924


//--------------------- .nv.constant0._ZN2ai23k_apply_dact_rows_localEPKfS1_Pfiiif --------------------------
	.section	.nv.constant0._ZN2ai23k_apply_dact_rows_localEPKfS1_Pfiiif,"a",@progbits
	.sectionflags	@""
	.align	4
.nv.constant0._ZN2ai23k_apply_dact_rows_localEPKfS1_Pfiiif:
	.zero		936


//--------------------- .nv.constant0._ZN2ai22k_apply_act_rows_localEPKfPfiiif --------------------------
	.section	.nv.constant0._ZN2ai22k_apply_act_rows_localEPKfPfiiif,"a",@progbits
	.sectionflags	@""
	.align	4
.nv.constant0._ZN2ai22k_apply_act_rows_localEPKfPfiiif:
	.zero		928


//--------------------- SYMBOLS --------------------------

	.type		.nv.reservedSmem.offset0,@object
	.size		.nv.reservedSmem.offset0,0x4
